	.target	sm_90a

	.elftype	@"ET_EXEC"


//--------------------- .note.nv.tkinfo           --------------------------
	.section	.note.nv.tkinfo,"",@"SHT_NOTE"
	.sectionflags	@"SHF_NOTE_NV_TKINFO"
	.tkinfo
        /*0018*/ 	.word	0x00000002
        /*0030*/ 	.string	""
        /*0030*/ 	.string	"ptxas"
        /*0030*/ 	.string	"Cuda compilation tools, release 13.0, V13.0.88"
        /*0030*/ 	.string	"Build cuda_13.0.r13.0/compiler.36424714_0"
        /*0030*/ 	.string	"-arch sm_90a -m 64 "



//--------------------- .note.nv.cuinfo           --------------------------
	.section	.note.nv.cuinfo,"",@"SHT_NOTE"
	.sectionflags	@"SHF_NOTE_NV_CUINFO"
        /*0018*/ 	.short	0x0002
        /*001a*/ 	.short	0x005a
        /*001c*/ 	.short	0x0082
	.zero		2


//--------------------- .nv.info                  --------------------------
	.section	.nv.info,"",@"SHT_CUDA_INFO"
	.align	4


	//----- nvinfo : EIATTR_REGCOUNT
	.align		4
        /*0000*/ 	.byte	0x04, 0x2f
        /*0002*/ 	.short	(.L_15 - .L_14)
	.align		4
.L_14:
        /*0004*/ 	.word	index@(_ZN7cutlass13device_kernelINS_4gemm6kernel13GemmUniversalIN4cute5tupleIJiiiiEEENS1_10collective13CollectiveMmaINS1_34MainloopSm90TmaGmmaWarpSpecializedILi2ENS5_IJNS4_1CILi1EEESB_SB_EEENS1_35KernelTmaWarpSpecializedCooperativeEEENS5_IJNSA_ILi128EEENSA_ILi192EEESF_EEENS_6half_tENS5_IJlSB_lEEESI_SJ_NS4_8TiledMMAINS4_8MMA_AtomIJNS4_4SM904GMMA26MMA_64x192x16_F32F16F16_SSILNSN_5MajorE0ELSP_0ELNSN_7ScaleInE1ELSQ_1EEEEEENS4_6LayoutINS5_IJNSA_ILi2EEESB_SB_EEENS5_IJSB_NSA_ILi0EEESW_EEEEENS5_IJNS4_10UnderscoreESZ_SZ_EEEEENS4_13SM90_TMA_LOADENS4_14ComposedLayoutINS4_7SwizzleILi3ELi4ELi3EEENS4_18smem_ptr_flag_bitsILi16EEENST_INS5_IJNSA_ILi8EEENSA_ILi64EEEEEENS5_IJS19_SB_EEEEEEEvNS4_8identityES12_S1D_vS1E_EENS_8epilogue10collective6detail29Sm90TmaWarpSpecializedAdapterINS1H_15DefaultEpilogueISI_SJ_SJ_NS1G_6thread17LinearCombinationISI_Li1EffLNS1L_9ScaleType4KindE0ELNS_15FloatRoundStyleE2ESI_EENS1_15EpilogueDefaultEEEEEvvEEEEvNT_6ParamsE)
        /*0008*/ 	.word	0x000000a8


	//----- nvinfo : EIATTR_FRAME_SIZE
	.align		4
.L_15:
        /*000c*/ 	.byte	0x04, 0x11
        /*000e*/ 	.short	(.L_17 - .L_16)
	.align		4
.L_16:
        /*0010*/ 	.word	index@(_ZN7cutlass13device_kernelINS_4gemm6kernel13GemmUniversalIN4cute5tupleIJiiiiEEENS1_10collective13CollectiveMmaINS1_34MainloopSm90TmaGmmaWarpSpecializedILi2ENS5_IJNS4_1CILi1EEESB_SB_EEENS1_35KernelTmaWarpSpecializedCooperativeEEENS5_IJNSA_ILi128EEENSA_ILi192EEESF_EEENS_6half_tENS5_IJlSB_lEEESI_SJ_NS4_8TiledMMAINS4_8MMA_AtomIJNS4_4SM904GMMA26MMA_64x192x16_F32F16F16_SSILNSN_5MajorE0ELSP_0ELNSN_7ScaleInE1ELSQ_1EEEEEENS4_6LayoutINS5_IJNSA_ILi2EEESB_SB_EEENS5_IJSB_NSA_ILi0EEESW_EEEEENS5_IJNS4_10UnderscoreESZ_SZ_EEEEENS4_13SM90_TMA_LOADENS4_14ComposedLayoutINS4_7SwizzleILi3ELi4ELi3EEENS4_18smem_ptr_flag_bitsILi16EEENST_INS5_IJNSA_ILi8EEENSA_ILi64EEEEEENS5_IJS19_SB_EEEEEEEvNS4_8identityES12_S1D_vS1E_EENS_8epilogue10collective6detail29Sm90TmaWarpSpecializedAdapterINS1H_15DefaultEpilogueISI_SJ_SJ_NS1G_6thread17LinearCombinationISI_Li1EffLNS1L_9ScaleType4KindE0ELNS_15FloatRoundStyleE2ESI_EENS1_15EpilogueDefaultEEEEEvvEEEEvNT_6ParamsE)
        /*0014*/ 	.word	0x00000000


	//----- nvinfo : EIATTR_MIN_STACK_SIZE
	.align		4
.L_17:
        /*0018*/ 	.byte	0x04, 0x12
        /*001a*/ 	.short	(.L_19 - .L_18)
	.align		4
.L_18:
        /*001c*/ 	.word	index@(_ZN7cutlass13device_kernelINS_4gemm6kernel13GemmUniversalIN4cute5tupleIJiiiiEEENS1_10collective13CollectiveMmaINS1_34MainloopSm90TmaGmmaWarpSpecializedILi2ENS5_IJNS4_1CILi1EEESB_SB_EEENS1_35KernelTmaWarpSpecializedCooperativeEEENS5_IJNSA_ILi128EEENSA_ILi192EEESF_EEENS_6half_tENS5_IJlSB_lEEESI_SJ_NS4_8TiledMMAINS4_8MMA_AtomIJNS4_4SM904GMMA26MMA_64x192x16_F32F16F16_SSILNSN_5MajorE0ELSP_0ELNSN_7ScaleInE1ELSQ_1EEEEEENS4_6LayoutINS5_IJNSA_ILi2EEESB_SB_EEENS5_IJSB_NSA_ILi0EEESW_EEEEENS5_IJNS4_10UnderscoreESZ_SZ_EEEEENS4_13SM90_TMA_LOADENS4_14ComposedLayoutINS4_7SwizzleILi3ELi4ELi3EEENS4_18smem_ptr_flag_bitsILi16EEENST_INS5_IJNSA_ILi8EEENSA_ILi64EEEEEENS5_IJS19_SB_EEEEEEEvNS4_8identityES12_S1D_vS1E_EENS_8epilogue10collective6detail29Sm90TmaWarpSpecializedAdapterINS1H_15DefaultEpilogueISI_SJ_SJ_NS1G_6thread17LinearCombinationISI_Li1EffLNS1L_9ScaleType4KindE0ELNS_15FloatRoundStyleE2ESI_EENS1_15EpilogueDefaultEEEEEvvEEEEvNT_6ParamsE)
        /*0020*/ 	.word	0x00000000
.L_19:


//--------------------- .nv.compat                --------------------------
	.section	.nv.compat,"",@"SHT_CUDA_COMPAT_INFO"
	.align	4
        /*0000*/ 	.byte	0x02, 0x09, 0x01, 0x00, 0x02, 0x02, 0x04, 0x00, 0x02, 0x05, 0x05, 0x00, 0x03, 0x07, 0x01, 0x01
        /*0010*/ 	.byte	0x02, 0x03, 0x01, 0x00, 0x02, 0x06, 0x01, 0x00, 0x04, 0x0b, 0x08, 0x00, 0x00, 0x00, 0x00, 0x00
        /*0020*/ 	.byte	0x00, 0x00, 0x00, 0x00


//--------------------- .nv.info._ZN7cutlass13device_kernelINS_4gemm6kernel13GemmUniversalIN4cute5tupleIJiiiiEEENS1_10collective13CollectiveMmaINS1_34MainloopSm90TmaGmmaWarpSpecializedILi2ENS5_IJNS4_1CILi1EEESB_SB_EEENS1_35KernelTmaWarpSpecializedCooperativeEEENS5_IJNSA_ILi128EEENSA_ILi192EEESF_EEENS_6half_tENS5_IJlSB_lEEESI_SJ_NS4_8TiledMMAINS4_8MMA_AtomIJNS4_4SM904GMMA26MMA_64x192x16_F32F16F16_SSILNSN_5MajorE0ELSP_0ELNSN_7ScaleInE1ELSQ_1EEEEEENS4_6LayoutINS5_IJNSA_ILi2EEESB_SB_EEENS5_IJSB_NSA_ILi0EEESW_EEEEENS5_IJNS4_10UnderscoreESZ_SZ_EEEEENS4_13SM90_TMA_LOADENS4_14ComposedLayoutINS4_7SwizzleILi3ELi4ELi3EEENS4_18smem_ptr_flag_bitsILi16EEENST_INS5_IJNSA_ILi8EEENSA_ILi64EEEEEENS5_IJS19_SB_EEEEEEEvNS4_8identityES12_S1D_vS1E_EENS_8epilogue10collective6detail29Sm90TmaWarpSpecializedAdapterINS1H_15DefaultEpilogueISI_SJ_SJ_NS1G_6thread17LinearCombinationISI_Li1EffLNS1L_9ScaleType4KindE0ELNS_15FloatRoundStyleE2ESI_EENS1_15EpilogueDefaultEEEEEvvEEEEvNT_6ParamsE --------------------------
	.section	.nv.info._ZN7cutlass13device_kernelINS_4gemm6kernel13GemmUniversalIN4cute5tupleIJiiiiEEENS1_10collective13CollectiveMmaINS1_34MainloopSm90TmaGmmaWarpSpecializedILi2ENS5_IJNS4_1CILi1EEESB_SB_EEENS1_35KernelTmaWarpSpecializedCooperativeEEENS5_IJNSA_ILi128EEENSA_ILi192EEESF_EEENS_6half_tENS5_IJlSB_lEEESI_SJ_NS4_8TiledMMAINS4_8MMA_AtomIJNS4_4SM904GMMA26MMA_64x192x16_F32F16F16_SSILNSN_5MajorE0ELSP_0ELNSN_7ScaleInE1ELSQ_1EEEEEENS4_6LayoutINS5_IJNSA_ILi2EEESB_SB_EEENS5_IJSB_NSA_ILi0EEESW_EEEEENS5_IJNS4_10UnderscoreESZ_SZ_EEEEENS4_13SM90_TMA_LOADENS4_14ComposedLayoutINS4_7SwizzleILi3ELi4ELi3EEENS4_18smem_ptr_flag_bitsILi16EEENST_INS5_IJNSA_ILi8EEENSA_ILi64EEEEEENS5_IJS19_SB_EEEEEEEvNS4_8identityES12_S1D_vS1E_EENS_8epilogue10collective6detail29Sm90TmaWarpSpecializedAdapterINS1H_15DefaultEpilogueISI_SJ_SJ_NS1G_6thread17LinearCombinationISI_Li1EffLNS1L_9ScaleType4KindE0ELNS_15FloatRoundStyleE2ESI_EENS1_15EpilogueDefaultEEEEEvvEEEEvNT_6ParamsE,"",@"SHT_CUDA_INFO"
	.sectionflags	@""
	.align	4


	//----- nvinfo : EIATTR_CUDA_API_VERSION
	.align		4
        /*0000*/ 	.byte	0x04, 0x37
        /*0002*/ 	.short	(.L_21 - .L_20)
.L_20:
        /*0004*/ 	.word	0x00000082


	//----- nvinfo : EIATTR_KPARAM_INFO
	.align		4
.L_21:
        /*0008*/ 	.byte	0x04, 0x17
        /*000a*/ 	.short	(.L_23 - .L_22)
.L_22:
        /*000c*/ 	.word	0x00000000
        /*0010*/ 	.short	0x0000
        /*0012*/ 	.short	0x0070
        /*0014*/ 	.byte	0x00, 0xf0, 0x01, 0x10


	//----- nvinfo : EIATTR_SPARSE_MMA_MASK
	.align		4
.L_23:
        /*0018*/ 	.byte	0x03, 0x50
        /*001a*/ 	.short	0x0000


	//----- nvinfo : EIATTR_MAXREG_COUNT
	.align		4
        /*001c*/ 	.byte	0x03, 0x1b
        /*001e*/ 	.short	0x00a8


	//----- nvinfo : EIATTR_NUM_BARRIERS
	.align		4
        /*0020*/ 	.byte	0x02, 0x4c
        /*0022*/ 	.byte	0x01
	.zero		1


	//----- nvinfo : EIATTR_EXTERNS
	.align		4
        /*0024*/ 	.byte	0x04, 0x0f
        /*0026*/ 	.short	(.L_25 - .L_24)


	//   ....[0]....
	.align		4
.L_24:
        /*0028*/ 	.word	index@(__assertfail)


	//----- nvinfo : EIATTR_MERCURY_ISA_VERSION
	.align		4
.L_25:
        /*002c*/ 	.byte	0x03, 0x5f
        /*002e*/ 	.short	0x0101


	//----- nvinfo : EIATTR_INT_WARP_WIDE_INSTR_OFFSETS
	.align		4
        /*0030*/ 	.byte	0x04, 0x31
        /*0032*/ 	.short	(.L_27 - .L_26)


	//   ....[0]....
.L_26:
        /*0034*/ 	.word	0x00000370


	//   ....[1]....
        /*0038*/ 	.word	0x00000380


	//   ....[2]....
        /*003c*/ 	.word	0x000004a0


	//----- nvinfo : EIATTR_COOP_GROUP_MASK_REGIDS
	.align		4
.L_27:
        /*0040*/ 	.byte	0x04, 0x29
        /*0042*/ 	.short	(.L_29 - .L_28)


	//   ....[0]....
.L_28:
        /*0044*/ 	.word	0xffffffff


	//   ....[1]....
        /*0048*/ 	.word	0xffffffff


	//   ....[2]....
        /*004c*/ 	.word	0xffffffff


	//   ....[3]....
        /*0050*/ 	.word	0xffffffff


	//   ....[4]....
        /*0054*/ 	.word	0xffffffff


	//----- nvinfo : EIATTR_COOP_GROUP_INSTR_OFFSETS
	.align		4
.L_29:
        /*0058*/ 	.byte	0x04, 0x28
        /*005a*/ 	.short	(.L_31 - .L_30)


	//   ....[0]....
.L_30:
        /*005c*/ 	.word	0x00000060


	//   ....[1]....
        /*0060*/ 	.word	0x00000070


	//   ....[2]....
        /*0064*/ 	.word	0x00000130


	//   ....[3]....
        /*0068*/ 	.word	0x00000280


	//   ....[4]....
        /*006c*/ 	.word	0x00001170


	//----- nvinfo : EIATTR_REG_RECONFIG
	.align		4
.L_31:
        /*0070*/ 	.byte	0x01, 0x54
	.zero		2


	//----- nvinfo : EIATTR_SYSCALL_OFFSETS
	.align		4
        /*0074*/ 	.byte	0x04, 0x46
        /*0076*/ 	.short	(.L_33 - .L_32)


	//   ....[0]....
.L_32:
        /*0078*/ 	.word	0x00001360


	//----- nvinfo : EIATTR_MBARRIER_INSTR_OFFSETS
	.align		4
.L_33:
        /*007c*/ 	.byte	0x04, 0x39
        /*007e*/ 	.short	(.L_35 - .L_34)


	//   ....[0]....
.L_34:
        /*0080*/ 	.word	0x00000230
        /*0084*/ 	.word	0x000000ff
        /*0088*/ 	.word	0x00000000
        /*008c*/ 	.short	0x0100
        /*008e*/ 	.byte	0x08
	.zero		1


	//   ....[1]....
        /*0090*/ 	.word	0x00000240
        /*0094*/ 	.word	0x000000ff
        /*0098*/ 	.word	0x00000010
        /*009c*/ 	.short	0x0100
        /*009e*/ 	.byte	0x08
	.zero		1


	//   ....[2]....
        /*00a0*/ 	.word	0x00000250
        /*00a4*/ 	.word	0x000000ff
        /*00a8*/ 	.word	0x00000008
        /*00ac*/ 	.short	0x0100
        /*00ae*/ 	.byte	0x08
	.zero		1


	//   ....[3]....
        /*00b0*/ 	.word	0x00000260
        /*00b4*/ 	.word	0x000000ff
        /*00b8*/ 	.word	0x00000018
        /*00bc*/ 	.short	0x0100
        /*00be*/ 	.byte	0x08
	.zero		1


	//   ....[4]....
        /*00c0*/ 	.word	0x00000520
        /*00c4*/ 	.word	0x000000ff
        /*00c8*/ 	.word	0x00000030
        /*00cc*/ 	.short	0x0100
        /*00ce*/ 	.byte	0x08
	.zero		1


	//   ....[5]....
        /*00d0*/ 	.word	0x00000580
        /*00d4*/ 	.word	0x000000ff
        /*00d8*/ 	.word	0x00000038
        /*00dc*/ 	.short	0x0100
        /*00de*/ 	.byte	0x08
	.zero		1


	//   ....[6]....
        /*00e0*/ 	.word	0x000013e0
        /*00e4*/ 	.word	0x00000003
        /*00e8*/ 	.word	0x00000000
        /*00ec*/ 	.short	0x010a
        /*00ee*/ 	.byte	0x3f
	.zero		1


	//   ....[7]....
        /*00f0*/ 	.word	0x00001440
        /*00f4*/ 	.word	0x00000003
        /*00f8*/ 	.word	0x00000000
        /*00fc*/ 	.short	0x010a
        /*00fe*/ 	.byte	0x3f
	.zero		1


	//   ....[8]....
        /*0100*/ 	.word	0x00001950
        /*0104*/ 	.word	0x000000ff
        /*0108*/ 	.word	0x00000000
        /*010c*/ 	.short	0x010a
        /*010e*/ 	.byte	0x08
	.zero		1


	//   ....[9]....
        /*0110*/ 	.word	0x00001990
        /*0114*/ 	.word	0x000000ff
        /*0118*/ 	.word	0x00000000
        /*011c*/ 	.short	0x010a
        /*011e*/ 	.byte	0x08
	.zero		1


	//   ....[10]....
        /*0120*/ 	.word	0x00001db0
        /*0124*/ 	.word	0x000000ff
        /*0128*/ 	.word	0x00000000
        /*012c*/ 	.short	0x0101
        /*012e*/ 	.byte	0x07
	.zero		1


	//   ....[11]....
        /*0130*/ 	.word	0x00001f70
        /*0134*/ 	.word	0x000000ff
        /*0138*/ 	.word	0x00000000
        /*013c*/ 	.short	0x0101
        /*013e*/ 	.byte	0x04
	.zero		1


	//   ....[12]....
        /*0140*/ 	.word	0x00008e10
        /*0144*/ 	.word	0x0000000e
        /*0148*/ 	.word	0x00000010
        /*014c*/ 	.short	0x010a
        /*014e*/ 	.byte	0x3f
	.zero		1


	//   ....[13]....
        /*0150*/ 	.word	0x00009290
        /*0154*/ 	.word	0x00000005
        /*0158*/ 	.word	0x00000038
        /*015c*/ 	.short	0x0101
        /*015e*/ 	.byte	0x3f
	.zero		1


	//   ....[14]....
        /*0160*/ 	.word	0x000099a0
        /*0164*/ 	.word	0x00000007
        /*0168*/ 	.word	0x00000000
        /*016c*/ 	.short	0x010a
        /*016e*/ 	.byte	0x3f
	.zero		1


	//   ....[15]....
        /*0170*/ 	.word	0x00009a20
        /*0174*/ 	.word	0x00000003
        /*0178*/ 	.word	0x00000000
        /*017c*/ 	.short	0x010a
        /*017e*/ 	.byte	0x3f
	.zero		1


	//   ....[16]....
        /*0180*/ 	.word	0x00009a80
        /*0184*/ 	.word	0x00000003
        /*0188*/ 	.word	0x00000000
        /*018c*/ 	.short	0x010a
        /*018e*/ 	.byte	0x3f
	.zero		1


	//   ....[17]....
        /*0190*/ 	.word	0x00009ae0
        /*0194*/ 	.word	0x00000004
        /*0198*/ 	.word	0x00000000
        /*019c*/ 	.short	0x010a
        /*019e*/ 	.byte	0x3f
	.zero		1


	//   ....[18]....
        /*01a0*/ 	.word	0x00009bb0
        /*01a4*/ 	.word	0x0000000e
        /*01a8*/ 	.word	0x00000010
        /*01ac*/ 	.short	0x010a
        /*01ae*/ 	.byte	0x3f
	.zero		1


	//   ....[19]....
        /*01b0*/ 	.word	0x00009c80
        /*01b4*/ 	.word	0x00000007
        /*01b8*/ 	.word	0x00000000
        /*01bc*/ 	.short	0x010a
        /*01be*/ 	.byte	0x3f
	.zero		1


	//----- nvinfo : EIATTR_NUM_MBARRIERS
	.align		4
.L_35:
        /*01c0*/ 	.byte	0x03, 0x38
        /*01c2*/ 	.short	0x0006


	//----- nvinfo : EIATTR_EXIT_INSTR_OFFSETS
	.align		4
        /*01c4*/ 	.byte	0x04, 0x1c
        /*01c6*/ 	.short	(.L_37 - .L_36)


	//   ....[0]....
.L_36:
        /*01c8*/ 	.word	0x00000620


	//   ....[1]....
        /*01cc*/ 	.word	0x00000ef0


	//   ....[2]....
        /*01d0*/ 	.word	0x000084f0


	//   ....[3]....
        /*01d4*/ 	.word	0x00008b20


	//   ....[4]....
        /*01d8*/ 	.word	0x00009a70


	//----- nvinfo : EIATTR_MAX_THREADS
	.align		4
.L_37:
        /*01dc*/ 	.byte	0x04, 0x05
        /*01de*/ 	.short	(.L_39 - .L_38)
.L_38:
        /*01e0*/ 	.word	0x00000180
        /*01e4*/ 	.word	0x00000001
        /*01e8*/ 	.word	0x00000001


	//----- nvinfo : EIATTR_CRS_STACK_SIZE
	.align		4
.L_39:
        /*01ec*/ 	.byte	0x04, 0x1e
        /*01ee*/ 	.short	(.L_41 - .L_40)
.L_40:
        /*01f0*/ 	.word	0x00000000


	//----- nvinfo : EIATTR_CBANK_PARAM_SIZE
	.align		4
.L_41:
        /*01f4*/ 	.byte	0x03, 0x19
        /*01f6*/ 	.short	0x0470


	//----- nvinfo : EIATTR_PARAM_CBANK
	.align		4
        /*01f8*/ 	.byte	0x04, 0x0a
        /*01fa*/ 	.short	(.L_43 - .L_42)
	.align		4
.L_42:
        /*01fc*/ 	.word	index@(.nv.constant0._ZN7cutlass13device_kernelINS_4gemm6kernel13GemmUniversalIN4cute5tupleIJiiiiEEENS1_10collective13CollectiveMmaINS1_34MainloopSm90TmaGmmaWarpSpecializedILi2ENS5_IJNS4_1CILi1EEESB_SB_EEENS1_35KernelTmaWarpSpecializedCooperativeEEENS5_IJNSA_ILi128EEENSA_ILi192EEESF_EEENS_6half_tENS5_IJlSB_lEEESI_SJ_NS4_8TiledMMAINS4_8MMA_AtomIJNS4_4SM904GMMA26MMA_64x192x16_F32F16F16_SSILNSN_5MajorE0ELSP_0ELNSN_7ScaleInE1ELSQ_1EEEEEENS4_6LayoutINS5_IJNSA_ILi2EEESB_SB_EEENS5_IJSB_NSA_ILi0EEESW_EEEEENS5_IJNS4_10UnderscoreESZ_SZ_EEEEENS4_13SM90_TMA_LOADENS4_14ComposedLayoutINS4_7SwizzleILi3ELi4ELi3EEENS4_18smem_ptr_flag_bitsILi16EEENST_INS5_IJNSA_ILi8EEENSA_ILi64EEEEEENS5_IJS19_SB_EEEEEEEvNS4_8identityES12_S1D_vS1E_EENS_8epilogue10collective6detail29Sm90TmaWarpSpecializedAdapterINS1H_15DefaultEpilogueISI_SJ_SJ_NS1G_6thread17LinearCombinationISI_Li1EffLNS1L_9ScaleType4KindE0ELNS_15FloatRoundStyleE2ESI_EENS1_15EpilogueDefaultEEEEEvvEEEEvNT_6ParamsE)
        /*0200*/ 	.short	0x0210
        /*0202*/ 	.short	0x0470


	//----- nvinfo : EIATTR_SW_WAR
	.align		4
.L_43:
        /*0204*/ 	.byte	0x04, 0x36
        /*0206*/ 	.short	(.L_45 - .L_44)
.L_44:
        /*0208*/ 	.word	0x00000008
.L_45:


//--------------------- .nv.callgraph             --------------------------
	.section	.nv.callgraph,"",@"SHT_CUDA_CALLGRAPH"
	.align	4
	.sectionentsize	8
	.align		4
        /*0000*/ 	.word	0x00000000
	.align		4
        /*0004*/ 	.word	0xffffffff
	.align		4
        /*0008*/ 	.word	index@(_ZN7cutlass13device_kernelINS_4gemm6kernel13GemmUniversalIN4cute5tupleIJiiiiEEENS1_10collective13CollectiveMmaINS1_34MainloopSm90TmaGmmaWarpSpecializedILi2ENS5_IJNS4_1CILi1EEESB_SB_EEENS1_35KernelTmaWarpSpecializedCooperativeEEENS5_IJNSA_ILi128EEENSA_ILi192EEESF_EEENS_6half_tENS5_IJlSB_lEEESI_SJ_NS4_8TiledMMAINS4_8MMA_AtomIJNS4_4SM904GMMA26MMA_64x192x16_F32F16F16_SSILNSN_5MajorE0ELSP_0ELNSN_7ScaleInE1ELSQ_1EEEEEENS4_6LayoutINS5_IJNSA_ILi2EEESB_SB_EEENS5_IJSB_NSA_ILi0EEESW_EEEEENS5_IJNS4_10UnderscoreESZ_SZ_EEEEENS4_13SM90_TMA_LOADENS4_14ComposedLayoutINS4_7SwizzleILi3ELi4ELi3EEENS4_18smem_ptr_flag_bitsILi16EEENST_INS5_IJNSA_ILi8EEENSA_ILi64EEEEEENS5_IJS19_SB_EEEEEEEvNS4_8identityES12_S1D_vS1E_EENS_8epilogue10collective6detail29Sm90TmaWarpSpecializedAdapterINS1H_15DefaultEpilogueISI_SJ_SJ_NS1G_6thread17LinearCombinationISI_Li1EffLNS1L_9ScaleType4KindE0ELNS_15FloatRoundStyleE2ESI_EENS1_15EpilogueDefaultEEEEEvvEEEEvNT_6ParamsE)
	.align		4
        /*000c*/ 	.word	index@(__assertfail)
	.align		4
        /*0010*/ 	.word	0x00000000
	.align		4
        /*0014*/ 	.word	0xfffffffe
	.align		4
        /*0018*/ 	.word	0x00000000
	.align		4
        /*001c*/ 	.word	0xfffffffd
	.align		4
        /*0020*/ 	.word	0x00000000
	.align		4
        /*0024*/ 	.word	0xfffffffc


//--------------------- .nv.constant4             --------------------------
	.section	.nv.constant4,"a",@progbits
	.align	8
	.align		8
.nv.constant4:
        /*0000*/ 	.dword	__assertfail
	.align		8
        /*0008*/ 	.dword	__unnamed_1
	.align		8
        /*0010*/ 	.dword	_ZN39_INTERNAL_03d88c0f_4_k_cu_8bf25e42_66494cuda3std3__45__cpo5beginE
	.align		8
        /*0018*/ 	.dword	_ZN39_INTERNAL_03d88c0f_4_k_cu_8bf25e42_66494cuda3std3__45__cpo3endE
	.align		8
        /*0020*/ 	.dword	_ZN39_INTERNAL_03d88c0f_4_k_cu_8bf25e42_66494cuda3std3__45__cpo6cbeginE
	.align		8
        /*0028*/ 	.dword	_ZN39_INTERNAL_03d88c0f_4_k_cu_8bf25e42_66494cuda3std3__45__cpo4cendE
	.align		8
        /*0030*/ 	.dword	_ZN39_INTERNAL_03d88c0f_4_k_cu_8bf25e42_66494cuda3std3__441_GLOBAL__N__03d88c0f_4_k_cu_8bf25e42_66496ignoreE
	.align		8
        /*0038*/ 	.dword	_ZN39_INTERNAL_03d88c0f_4_k_cu_8bf25e42_66494cuda3std3__419piecewise_constructE
	.align		8
        /*0040*/ 	.dword	_ZN39_INTERNAL_03d88c0f_4_k_cu_8bf25e42_66494cuda3std3__48in_placeE
	.align		8
        /*0048*/ 	.dword	_ZN39_INTERNAL_03d88c0f_4_k_cu_8bf25e42_66494cuda3std6ranges3__45__cpo4swapE
	.align		8
        /*0050*/ 	.dword	_ZN39_INTERNAL_03d88c0f_4_k_cu_8bf25e42_66494cuda3std6ranges3__45__cpo9iter_moveE
	.align		8
        /*0058*/ 	.dword	_ZN39_INTERNAL_03d88c0f_4_k_cu_8bf25e42_66494cute7productE
	.align		8
        /*0060*/ 	.dword	_ZN39_INTERNAL_03d88c0f_4_k_cu_8bf25e42_66494cute1_E
	.align		8
        /*0068*/ 	.dword	$str$22
	.align		8
        /*0070*/ 	.dword	$str$23


//--------------------- .text._ZN7cutlass13device_kernelINS_4gemm6kernel13GemmUniversalIN4cute5tupleIJiiiiEEENS1_10collective13CollectiveMmaINS1_34MainloopSm90TmaGmmaWarpSpecializedILi2ENS5_IJNS4_1CILi1EEESB_SB_EEENS1_35KernelTmaWarpSpecializedCooperativeEEENS5_IJNSA_ILi128EEENSA_ILi192EEESF_EEENS_6half_tENS5_IJlSB_lEEESI_SJ_NS4_8TiledMMAINS4_8MMA_AtomIJNS4_4SM904GMMA26MMA_64x192x16_F32F16F16_SSILNSN_5MajorE0ELSP_0ELNSN_7ScaleInE1ELSQ_1EEEEEENS4_6LayoutINS5_IJNSA_ILi2EEESB_SB_EEENS5_IJSB_NSA_ILi0EEESW_EEEEENS5_IJNS4_10UnderscoreESZ_SZ_EEEEENS4_13SM90_TMA_LOADENS4_14ComposedLayoutINS4_7SwizzleILi3ELi4ELi3EEENS4_18smem_ptr_flag_bitsILi16EEENST_INS5_IJNSA_ILi8EEENSA_ILi64EEEEEENS5_IJS19_SB_EEEEEEEvNS4_8identityES12_S1D_vS1E_EENS_8epilogue10collective6detail29Sm90TmaWarpSpecializedAdapterINS1H_15DefaultEpilogueISI_SJ_SJ_NS1G_6thread17LinearCombinationISI_Li1EffLNS1L_9ScaleType4KindE0ELNS_15FloatRoundStyleE2ESI_EENS1_15EpilogueDefaultEEEEEvvEEEEvNT_6ParamsE --------------------------
	.section	.text._ZN7cutlass13device_kernelINS_4gemm6kernel13GemmUniversalIN4cute5tupleIJiiiiEEENS1_10collective13CollectiveMmaINS1_34MainloopSm90TmaGmmaWarpSpecializedILi2ENS5_IJNS4_1CILi1EEESB_SB_EEENS1_35KernelTmaWarpSpecializedCooperativeEEENS5_IJNSA_ILi128EEENSA_ILi192EEESF_EEENS_6half_tENS5_IJlSB_lEEESI_SJ_NS4_8TiledMMAINS4_8MMA_AtomIJNS4_4SM904GMMA26MMA_64x192x16_F32F16F16_SSILNSN_5MajorE0ELSP_0ELNSN_7ScaleInE1ELSQ_1EEEEEENS4_6LayoutINS5_IJNSA_ILi2EEESB_SB_EEENS5_IJSB_NSA_ILi0EEESW_EEEEENS5_IJNS4_10UnderscoreESZ_SZ_EEEEENS4_13SM90_TMA_LOADENS4_14ComposedLayoutINS4_7SwizzleILi3ELi4ELi3EEENS4_18smem_ptr_flag_bitsILi16EEENST_INS5_IJNSA_ILi8EEENSA_ILi64EEEEEENS5_IJS19_SB_EEEEEEEvNS4_8identityES12_S1D_vS1E_EENS_8epilogue10collective6detail29Sm90TmaWarpSpecializedAdapterINS1H_15DefaultEpilogueISI_SJ_SJ_NS1G_6thread17LinearCombinationISI_Li1EffLNS1L_9ScaleType4KindE0ELNS_15FloatRoundStyleE2ESI_EENS1_15EpilogueDefaultEEEEEvvEEEEvNT_6ParamsE,"ax",@progbits
	.align	128
.text._ZN7cutlass13device_kernelINS_4gemm6kernel13GemmUniversalIN4cute5tupleIJiiiiEEENS1_10collective13CollectiveMmaINS1_34MainloopSm90TmaGmmaWarpSpecializedILi2ENS5_IJNS4_1CILi1EEESB_SB_EEENS1_35KernelTmaWarpSpecializedCooperativeEEENS5_IJNSA_ILi128EEENSA_ILi192EEESF_EEENS_6half_tENS5_IJlSB_lEEESI_SJ_NS4_8TiledMMAINS4_8MMA_AtomIJNS4_4SM904GMMA26MMA_64x192x16_F32F16F16_SSILNSN_5MajorE0ELSP_0ELNSN_7ScaleInE1ELSQ_1EEEEEENS4_6LayoutINS5_IJNSA_ILi2EEESB_SB_EEENS5_IJSB_NSA_ILi0EEESW_EEEEENS5_IJNS4_10UnderscoreESZ_SZ_EEEEENS4_13SM90_TMA_LOADENS4_14ComposedLayoutINS4_7SwizzleILi3ELi4ELi3EEENS4_18smem_ptr_flag_bitsILi16EEENST_INS5_IJNSA_ILi8EEENSA_ILi64EEEEEENS5_IJS19_SB_EEEEEEEvNS4_8identityES12_S1D_vS1E_EENS_8epilogue10collective6detail29Sm90TmaWarpSpecializedAdapterINS1H_15DefaultEpilogueISI_SJ_SJ_NS1G_6thread17LinearCombinationISI_Li1EffLNS1L_9ScaleType4KindE0ELNS_15FloatRoundStyleE2ESI_EENS1_15EpilogueDefaultEEEEEvvEEEEvNT_6ParamsE:
        .type           _ZN7cutlass13device_kernelINS_4gemm6kernel13GemmUniversalIN4cute5tupleIJiiiiEEENS1_10collective13CollectiveMmaINS1_34MainloopSm90TmaGmmaWarpSpecializedILi2ENS5_IJNS4_1CILi1EEESB_SB_EEENS1_35KernelTmaWarpSpecializedCooperativeEEENS5_IJNSA_ILi128EEENSA_ILi192EEESF_EEENS_6half_tENS5_IJlSB_lEEESI_SJ_NS4_8TiledMMAINS4_8MMA_AtomIJNS4_4SM904GMMA26MMA_64x192x16_F32F16F16_SSILNSN_5MajorE0ELSP_0ELNSN_7ScaleInE1ELSQ_1EEEEEENS4_6LayoutINS5_IJNSA_ILi2EEESB_SB_EEENS5_IJSB_NSA_ILi0EEESW_EEEEENS5_IJNS4_10UnderscoreESZ_SZ_EEEEENS4_13SM90_TMA_LOADENS4_14ComposedLayoutINS4_7SwizzleILi3ELi4ELi3EEENS4_18smem_ptr_flag_bitsILi16EEENST_INS5_IJNSA_ILi8EEENSA_ILi64EEEEEENS5_IJS19_SB_EEEEEEEvNS4_8identityES12_S1D_vS1E_EENS_8epilogue10collective6detail29Sm90TmaWarpSpecializedAdapterINS1H_15DefaultEpilogueISI_SJ_SJ_NS1G_6thread17LinearCombinationISI_Li1EffLNS1L_9ScaleType4KindE0ELNS_15FloatRoundStyleE2ESI_EENS1_15EpilogueDefaultEEEEEvvEEEEvNT_6ParamsE,@function
        .size           _ZN7cutlass13device_kernelINS_4gemm6kernel13GemmUniversalIN4cute5tupleIJiiiiEEENS1_10collective13CollectiveMmaINS1_34MainloopSm90TmaGmmaWarpSpecializedILi2ENS5_IJNS4_1CILi1EEESB_SB_EEENS1_35KernelTmaWarpSpecializedCooperativeEEENS5_IJNSA_ILi128EEENSA_ILi192EEESF_EEENS_6half_tENS5_IJlSB_lEEESI_SJ_NS4_8TiledMMAINS4_8MMA_AtomIJNS4_4SM904GMMA26MMA_64x192x16_F32F16F16_SSILNSN_5MajorE0ELSP_0ELNSN_7ScaleInE1ELSQ_1EEEEEENS4_6LayoutINS5_IJNSA_ILi2EEESB_SB_EEENS5_IJSB_NSA_ILi0EEESW_EEEEENS5_IJNS4_10UnderscoreESZ_SZ_EEEEENS4_13SM90_TMA_LOADENS4_14ComposedLayoutINS4_7SwizzleILi3ELi4ELi3EEENS4_18smem_ptr_flag_bitsILi16EEENST_INS5_IJNSA_ILi8EEENSA_ILi64EEEEEENS5_IJS19_SB_EEEEEEEvNS4_8identityES12_S1D_vS1E_EENS_8epilogue10collective6detail29Sm90TmaWarpSpecializedAdapterINS1H_15DefaultEpilogueISI_SJ_SJ_NS1G_6thread17LinearCombinationISI_Li1EffLNS1L_9ScaleType4KindE0ELNS_15FloatRoundStyleE2ESI_EENS1_15EpilogueDefaultEEEEEvvEEEEvNT_6ParamsE,(.L_x_254 - _ZN7cutlass13device_kernelINS_4gemm6kernel13GemmUniversalIN4cute5tupleIJiiiiEEENS1_10collective13CollectiveMmaINS1_34MainloopSm90TmaGmmaWarpSpecializedILi2ENS5_IJNS4_1CILi1EEESB_SB_EEENS1_35KernelTmaWarpSpecializedCooperativeEEENS5_IJNSA_ILi128EEENSA_ILi192EEESF_EEENS_6half_tENS5_IJlSB_lEEESI_SJ_NS4_8TiledMMAINS4_8MMA_AtomIJNS4_4SM904GMMA26MMA_64x192x16_F32F16F16_SSILNSN_5MajorE0ELSP_0ELNSN_7ScaleInE1ELSQ_1EEEEEENS4_6LayoutINS5_IJNSA_ILi2EEESB_SB_EEENS5_IJSB_NSA_ILi0EEESW_EEEEENS5_IJNS4_10UnderscoreESZ_SZ_EEEEENS4_13SM90_TMA_LOADENS4_14ComposedLayoutINS4_7SwizzleILi3ELi4ELi3EEENS4_18smem_ptr_flag_bitsILi16EEENST_INS5_IJNSA_ILi8EEENSA_ILi64EEEEEENS5_IJS19_SB_EEEEEEEvNS4_8identityES12_S1D_vS1E_EENS_8epilogue10collective6detail29Sm90TmaWarpSpecializedAdapterINS1H_15DefaultEpilogueISI_SJ_SJ_NS1G_6thread17LinearCombinationISI_Li1EffLNS1L_9ScaleType4KindE0ELNS_15FloatRoundStyleE2ESI_EENS1_15EpilogueDefaultEEEEEvvEEEEvNT_6ParamsE)
        .other          _ZN7cutlass13device_kernelINS_4gemm6kernel13GemmUniversalIN4cute5tupleIJiiiiEEENS1_10collective13CollectiveMmaINS1_34MainloopSm90TmaGmmaWarpSpecializedILi2ENS5_IJNS4_1CILi1EEESB_SB_EEENS1_35KernelTmaWarpSpecializedCooperativeEEENS5_IJNSA_ILi128EEENSA_ILi192EEESF_EEENS_6half_tENS5_IJlSB_lEEESI_SJ_NS4_8TiledMMAINS4_8MMA_AtomIJNS4_4SM904GMMA26MMA_64x192x16_F32F16F16_SSILNSN_5MajorE0ELSP_0ELNSN_7ScaleInE1ELSQ_1EEEEEENS4_6LayoutINS5_IJNSA_ILi2EEESB_SB_EEENS5_IJSB_NSA_ILi0EEESW_EEEEENS5_IJNS4_10UnderscoreESZ_SZ_EEEEENS4_13SM90_TMA_LOADENS4_14ComposedLayoutINS4_7SwizzleILi3ELi4ELi3EEENS4_18smem_ptr_flag_bitsILi16EEENST_INS5_IJNSA_ILi8EEENSA_ILi64EEEEEENS5_IJS19_SB_EEEEEEEvNS4_8identityES12_S1D_vS1E_EENS_8epilogue10collective6detail29Sm90TmaWarpSpecializedAdapterINS1H_15DefaultEpilogueISI_SJ_SJ_NS1G_6thread17LinearCombinationISI_Li1EffLNS1L_9ScaleType4KindE0ELNS_15FloatRoundStyleE2ESI_EENS1_15EpilogueDefaultEEEEEvvEEEEvNT_6ParamsE,@"STO_CUDA_ENTRY STV_DEFAULT"
_ZN7cutlass13device_kernelINS_4gemm6kernel13GemmUniversalIN4cute5tupleIJiiiiEEENS1_10collective13CollectiveMmaINS1_34MainloopSm90TmaGmmaWarpSpecializedILi2ENS5_IJNS4_1CILi1EEESB_SB_EEENS1_35KernelTmaWarpSpecializedCooperativeEEENS5_IJNSA_ILi128EEENSA_ILi192EEESF_EEENS_6half_tENS5_IJlSB_lEEESI_SJ_NS4_8TiledMMAINS4_8MMA_AtomIJNS4_4SM904GMMA26MMA_64x192x16_F32F16F16_SSILNSN_5MajorE0ELSP_0ELNSN_7ScaleInE1ELSQ_1EEEEEENS4_6LayoutINS5_IJNSA_ILi2EEESB_SB_EEENS5_IJSB_NSA_ILi0EEESW_EEEEENS5_IJNS4_10UnderscoreESZ_SZ_EEEEENS4_13SM90_TMA_LOADENS4_14ComposedLayoutINS4_7SwizzleILi3ELi4ELi3EEENS4_18smem_ptr_flag_bitsILi16EEENST_INS5_IJNSA_ILi8EEENSA_ILi64EEEEEENS5_IJS19_SB_EEEEEEEvNS4_8identityES12_S1D_vS1E_EENS_8epilogue10collective6detail29Sm90TmaWarpSpecializedAdapterINS1H_15DefaultEpilogueISI_SJ_SJ_NS1G_6thread17LinearCombinationISI_Li1EffLNS1L_9ScaleType4KindE0ELNS_15FloatRoundStyleE2ESI_EENS1_15EpilogueDefaultEEEEEvvEEEEvNT_6ParamsE:
[----:B------:R-:W0:Y:S01]  /*0000*/  LDC R1, c[0x0][0x28] ;  /* 0x00000a00ff017b82 */ /* 0x000e220000000800 */
[----:B------:R-:W1:Y:S01]  /*0010*/  S2R R4, SR_TID.X ;  /* 0x0000000000047919 */ /* 0x000e620000002100 */
[----:B------:R-:W-:Y:S01]  /*0020*/  ELECT P0, URZ, PT ;  /* 0x00000000003f782f */ /* 0x000fe20003800000 */
[----:B------:R-:W-:Y:S01]  /*0030*/  BSSY B0, `(.L_x_0) ;  /* 0x000000f000007945 */ /* 0x000fe20003800000 */
[--C-:B-1----:R-:W-:Y:S02]  /*0040*/  SHF.R.U32.HI R0, RZ, 0x5, R4.reuse ;  /* 0x00000005ff007819 */ /* 0x102fe40000011604 */
[----:B------:R-:W-:-:S03]  /*0050*/  SHF.R.U32.HI R14, RZ, 0x7, R4 ;  /* 0x00000007ff0e7819 */ /* 0x000fc60000011604 */
[----:B------:R-:W1:Y:S04]  /*0060*/  SHFL.IDX PT, R5, R0, RZ, 0x1f ;  /* 0x00001fff00057589 */ /* 0x000e6800000e0000 */
[----:B------:R2:W3:Y:S01]  /*0070*/  SHFL.IDX PT, R10, R14, RZ, 0x1f ;  /* 0x00001fff0e0a7589 */ /* 0x0004e200000e0000 */
[----:B-1----:R-:W-:-:S13]  /*0080*/  ISETP.NE.OR P0, PT, R5, RZ, !P0 ;  /* 0x000000ff0500720c */ /* 0x002fda0004705670 */
[----:B0-23--:R-:W-:Y:S05]  /*0090*/  @P0 BRA `(.L_x_1) ;  /* 0x0000000000200947 */ /* 0x00dfea0003800000 */
[----:B------:R-:W-:Y:S02]  /*00a0*/  ULDC.64 UR4, c[0x0][0x198] ;  /* 0x0000660000047ab9 */ /* 0x000fe40000000a00 */
[----:B------:R-:W-:Y:S02]  /*00b0*/  UIADD3 UR6, UP0, UR4, 0xf0, URZ ;  /* 0x000000f004067890 */ /* 0x000fe4000ff1e03f */
[----:B------:R-:W-:Y:S02]  /*00c0*/  UIADD3 UR4, UP1, UR4, 0x1f0, URZ ;  /* 0x000001f004047890 */ /* 0x000fe4000ff3e03f */
[----:B------:R-:W-:Y:S02]  /*00d0*/  UIADD3.X UR7, URZ, UR5, URZ, UP0, !UPT ;  /* 0x000000053f077290 */ /* 0x000fe400087fe43f */
[----:B------:R-:W-:-:S07]  /*00e0*/  UIADD3.X UR5, URZ, UR5, URZ, UP1, !UPT ;  /* 0x000000053f057290 */ /* 0x000fce0008ffe43f */
[----:B------:R0:W-:Y:S02]  /*00f0*/  UTMACCTL.PF [UR6] ;  /* 0x00000000060079b9 */ /* 0x0001e40008040000 */
[----:B------:R0:W-:Y:S02]  /*0100*/  UTMACCTL.PF [UR4] ;  /* 0x00000000040079b9 */ /* 0x0001e40008040000 */
[----:B0-----:R-:W-:Y:S01]  /*0110*/  NOP ;  /* 0x0000000000007918 */ /* 0x001fe20000000000 */
.L_x_1:
[----:B------:R-:W-:Y:S05]  /*0120*/  BSYNC B0 ;  /* 0x0000000000007941 */ /* 0x000fea0003800000 */
.L_x_0:
[----:B------:R-:W0:Y:S02]  /*0130*/  SHFL.IDX PT, R2, R0, RZ, 0x1f ;  /* 0x00001fff00027589 */ /* 0x000e2400000e0000 */
[----:B0-----:R-:W-:-:S13]  /*0140*/  ISETP.NE.AND P0, PT, R2, RZ, PT ;  /* 0x000000ff0200720c */ /* 0x001fda0003f05270 */
[----:B------:R-:W-:Y:S05]  /*0150*/  @P0 BRA `(.L_x_2) ;  /* 0x0000000000480947 */ /* 0x000fea0003800000 */
[----:B------:R-:W0:Y:S01]  /*0160*/  S2UR UR8, SR_CgaCtaId ;  /* 0x00000000000879c3 */ /* 0x000e220000008800 */
[----:B------:R-:W-:Y:S01]  /*0170*/  UMOV UR4, 0x400 ;  /* 0x0000040000047882 */ /* 0x000fe20000000000 */
[----:B------:R-:W-:Y:S01]  /*0180*/  UMOV UR5, 0x1 ;  /* 0x0000000100057882 */ /* 0x000fe20000000000 */
[----:B------:R-:W-:Y:S01]  /*0190*/  UMOV UR6, 0x100 ;  /* 0x0000010000067882 */ /* 0x000fe20000000000 */
[----:B------:R-:W-:Y:S01]  /*01a0*/  ELECT P0, URZ, PT ;  /* 0x00000000003f782f */ /* 0x000fe20003800000 */
[----:B------:R-:W-:-:S04]  /*01b0*/  UIADD3 UR6, -UR6, 0x100000, URZ ;  /* 0x0010000006067890 */ /* 0x000fc8000fffe13f */
[----:B------:R-:W-:Y:S02]  /*01c0*/  USHF.L.U32 UR7, UR6, 0xb, URZ ;  /* 0x0000000b06077899 */ /* 0x000fe4000800063f */
[----:B------:R-:W-:Y:S02]  /*01d0*/  USHF.L.U32 UR6, UR6, 0x1, URZ ;  /* 0x0000000106067899 */ /* 0x000fe4000800063f */
[----:B0-----:R-:W-:Y:S02]  /*01e0*/  ULEA UR8, UR8, UR4, 0x18 ;  /* 0x0000000408087291 */ /* 0x001fe4000f8ec03f */
[----:B------:R-:W-:-:S04]  /*01f0*/  UIADD3 UR4, -UR5, 0x100000, URZ ;  /* 0x0010000005047890 */ /* 0x000fc8000fffe13f */
[----:B------:R-:W-:Y:S02]  /*0200*/  USHF.L.U32 UR5, UR4, 0xb, URZ ;  /* 0x0000000b04057899 */ /* 0x000fe4000800063f */
[----:B------:R-:W-:Y:S01]  /*0210*/  USHF.L.U32 UR4, UR4, 0x1, URZ ;  /* 0x0000000104047899 */ /* 0x000fe2000800063f */
[----:B------:R-:W0:Y:S11]  /*0220*/  FENCE.VIEW.ASYNC.S ;  /* 0x00000000000073c6 */ /* 0x000e360000000000 */
[----:B0-----:R0:W1:Y:S01]  /*0230*/  SYNCS.EXCH.64 URZ, [UR8], UR4 ;  /* 0x00000004083f75b2 */ /* 0x0010620008000100 */
[----:B------:R0:W2:Y:S01]  /*0240*/  SYNCS.EXCH.64 URZ, [UR8+0x10], UR6 ;  /* 0x00001006083f75b2 */ /* 0x0000a20008000100 */
[----:B------:R0:W3:Y:S01]  /*0250*/  SYNCS.EXCH.64 URZ, [UR8+0x8], UR4 ;  /* 0x00000804083f75b2 */ /* 0x0000e20008000100 */
[----:B------:R0:W4:Y:S01]  /*0260*/  SYNCS.EXCH.64 URZ, [UR8+0x18], UR6 ;  /* 0x00001806083f75b2 */ /* 0x0001220008000100 */
[----:B------:R-:W-:Y:S01]  /*0270*/  NOP ;  /* 0x0000000000007918 */ /* 0x000fe20000000000 */
.L_x_2:
[----:B------:R-:W5:Y:S01]  /*0280*/  SHFL.IDX PT, R0, R0, RZ, 0x1f ;  /* 0x00001fff00007589 */ /* 0x000f6200000e0000 */
[----:B------:R-:W-:Y:S01]  /*0290*/  ELECT P0, URZ, PT ;  /* 0x00000000003f782f */ /* 0x000fe20003800000 */
[----:B------:R-:W1:Y:S01]  /*02a0*/  LDC R2, c[0x0][0x65c] ;  /* 0x00019700ff027b82 */ /* 0x000e620000000800 */
[----:B0-----:R-:W-:Y:S01]  /*02b0*/  UMOV UR4, 0x20 ;  /* 0x0000002000047882 */ /* 0x001fe20000000000 */
[----:B------:R-:W0:Y:S01]  /*02c0*/  S2R R3, SR_CTAID.Y ;  /* 0x0000000000037919 */ /* 0x000e220000002600 */
[----:B------:R-:W-:Y:S01]  /*02d0*/  NOP ;  /* 0x0000000000007918 */ /* 0x000fe20000000000 */
[----:B------:R-:W-:Y:S01]  /*02e0*/  ISETP.NE.AND P2, PT, R10, RZ, PT ;  /* 0x000000ff0a00720c */ /* 0x000fe20003f45270 */
[----:B------:R-:W-:Y:S01]  /*02f0*/  NOP ;  /* 0x0000000000007918 */ /* 0x000fe20000000000 */
[----:B------:R-:W2:Y:S01]  /*0300*/  S2R R6, SR_CTAID.X ;  /* 0x0000000000067919 */ /* 0x000ea20000002500 */
[----:B------:R-:W-:Y:S01]  /*0310*/  IMAD.MOV.U32 R7, RZ, RZ, RZ ;  /* 0x000000ffff077224 */ /* 0x000fe200078e00ff */
[----:B-----5:R-:W-:-:S02]  /*0320*/  ISETP.NE.OR P0, PT, R0, RZ, !P0 ;  /* 0x000000ff0000720c */ /* 0x020fc40004705670 */
[----:B-1----:R-:W-:-:S04]  /*0330*/  ISETP.NE.AND P3, PT, R2, 0x1, PT ;  /* 0x000000010200780c */ /* 0x002fc80003f65270 */
[----:B------:R-:W-:Y:S02]  /*0340*/  P2R R0, PR, RZ, 0x8 ;  /* 0x00000008ff007803 */ /* 0x000fe40000000000 */
[----:B------:R-:W-:-:S04]  /*0350*/  SHF.R.S32.HI R0, RZ, 0x1f, R5 ;  /* 0x0000001fff007819 */ /* 0x000fc80000011405 */
[----:B------:R-:W-:Y:S01]  /*0360*/  LEA.HI R0, R0, R5, RZ, 0x2 ;  /* 0x0000000500007211 */ /* 0x000fe200078f10ff */
[----:B------:R-:W-:Y:S01]  /*0370*/  VOTEU.ALL UP0, P0 ;  /* 0x00000000003f7886 */ /* 0x000fe20000000000 */
[----:B------:R-:W-:Y:S01]  /*0380*/  VOTEU.ALL UP1, P0 ;  /* 0x00000000003f7886 */ /* 0x000fe20000020000 */
[----:B------:R-:W2:Y:S01]  /*0390*/  @P3 LDC R17, c[0x0][0x10] ;  /* 0x00000400ff113b82 */ /* 0x000ea20000000800 */
[----:B------:R-:W-:Y:S01]  /*03a0*/  LOP3.LUT R0, R0, 0xfffffffc, RZ, 0xc0, !PT ;  /* 0xfffffffc00007812 */ /* 0x000fe200078ec0ff */
[----:B0-----:R-:W-:Y:S01]  /*03b0*/  @P3 IMAD.MOV.U32 R8, RZ, RZ, R3 ;  /* 0x000000ffff083224 */ /* 0x001fe200078e0003 */
[----:B------:R-:W-:Y:S01]  /*03c0*/  @!UP0 UMOV UR6, 0x400 ;  /* 0x0000040000068882 */ /* 0x000fe20000000000 */
[----:B------:R-:W-:-:S04]  /*03d0*/  @!UP0 UIADD3 UR4, -UR4, 0x100000, URZ ;  /* 0x0010000004048890 */ /* 0x000fc8000fffe13f */
[----:B------:R-:W-:Y:S02]  /*03e0*/  @!UP0 USHF.L.U32 UR5, UR4, 0xb, URZ ;  /* 0x0000000b04058899 */ /* 0x000fe4000800063f */
[----:B------:R-:W-:Y:S01]  /*03f0*/  @!UP0 USHF.L.U32 UR4, UR4, 0x1, URZ ;  /* 0x0000000104048899 */ /* 0x000fe2000800063f */
[----:B------:R-:W-:Y:S02]  /*0400*/  @P3 IMAD.MOV.U32 R9, RZ, RZ, RZ ;  /* 0x000000ffff093224 */ /* 0x000fe400078e00ff */
[----:B------:R-:W-:Y:S01]  /*0410*/  IMAD.IADD R0, R5, 0x1, -R0 ;  /* 0x0000000105007824 */ /* 0x000fe200078e0a00 */
[----:B------:R-:W0:Y:S01]  /*0420*/  @!UP0 S2UR UR7, SR_CgaCtaId ;  /* 0x00000000000789c3 */ /* 0x000e220000008800 */
[----:B------:R-:W-:-:S03]  /*0430*/  @P3 IMAD.MOV.U32 R5, RZ, RZ, RZ ;  /* 0x000000ffff053224 */ /* 0x000fc600078e00ff */
[----:B------:R-:W-:-:S04]  /*0440*/  ISETP.NE.AND P1, PT, R0, 0x3, PT ;  /* 0x000000030000780c */ /* 0x000fc80003f25270 */
[----:B------:R-:W1:Y:S01]  /*0450*/  @!P3 LDC R11, c[0x0][0xc] ;  /* 0x00000300ff0bbb82 */ /* 0x000e620000000800 */
[----:B--2---:R-:W-:-:S04]  /*0460*/  @P3 IMAD.WIDE.U32 R16, R6, R17, R8 ;  /* 0x0000001106103225 */ /* 0x004fc800078e0008 */
[----:B------:R-:W-:Y:S01]  /*0470*/  @P3 IMAD.IADD R17, R17, 0x1, R5 ;  /* 0x0000000111113824 */ /* 0x000fe200078e0205 */
[----:B------:R-:W-:Y:S01]  /*0480*/  LOP3.LUT R5, R4, 0x7f, RZ, 0xc0, !PT ;  /* 0x0000007f04057812 */ /* 0x000fe200078ec0ff */
[----:B0-----:R-:W-:Y:S01]  /*0490*/  @!UP0 ULEA UR8, UR7, UR6, 0x18 ;  /* 0x0000000607088291 */ /* 0x001fe2000f8ec03f */
[----:B------:R-:W-:Y:S02]  /*04a0*/  VOTEU.ALL UP0, P0 ;  /* 0x00000000003f7886 */ /* 0x000fe40000000000 */
[----:B------:R-:W-:Y:S01]  /*04b0*/  ULDC UR6, c[0x0][0xc] ;  /* 0x0000030000067ab9 */ /* 0x000fe20000000800 */
[----:B------:R-:W-:Y:S01]  /*04c0*/  ISETP.EQ.OR P0, PT, R0, RZ, !P1 ;  /* 0x000000ff0000720c */ /* 0x000fe20004f02670 */
[----:B------:R-:W-:-:S03]  /*04d0*/  ULDC UR7, c[0x0][0x10] ;  /* 0x0000040000077ab9 */ /* 0x000fc60000000800 */
[C---:B------:R-:W-:Y:S01]  /*04e0*/  ISETP.EQ.AND P0, PT, R10.reuse, RZ, P0 ;  /* 0x000000ff0a00720c */ /* 0x040fe20000702270 */
[----:B------:R-:W-:Y:S02]  /*04f0*/  VIADD R10, R10, 0xffffffff ;  /* 0xffffffff0a0a7836 */ /* 0x000fe40000000000 */
[----:B-1----:R-:W-:Y:S01]  /*0500*/  @!P3 IMAD.WIDE.U32 R8, R11, R3, R6 ;  /* 0x000000030b08b225 */ /* 0x002fe200078e0006 */
[----:B------:R-:W0:Y:S02]  /*0510*/  FENCE.VIEW.ASYNC.S ;  /* 0x00000000000073c6 */ /* 0x000e240000000000 */
[----:B0-----:R-:W3:Y:S01]  /*0520*/  @!UP0 SYNCS.EXCH.64 URZ, [UR8+0x30], UR4 ;  /* 0x00003004083f85b2 */ /* 0x001ee20008000100 */
[----:B------:R-:W-:Y:S02]  /*0530*/  SEL R18, RZ, 0x1, !P0 ;  /* 0x00000001ff127807 */ /* 0x000fe40004000000 */
[----:B------:R-:W-:Y:S01]  /*0540*/  ISETP.GE.U32.AND P1, PT, R10, 0x2, PT ;  /* 0x000000020a00780c */ /* 0x000fe20003f26070 */
[----:B------:R-:W-:-:S02]  /*0550*/  @!P3 IMAD.MOV.U32 R16, RZ, RZ, R8 ;  /* 0x000000ffff10b224 */ /* 0x000fc400078e0008 */
[----:B------:R-:W-:Y:S01]  /*0560*/  @!P3 IMAD.MOV.U32 R17, RZ, RZ, R9 ;  /* 0x000000ffff11b224 */ /* 0x000fe200078e0009 */
[----:B------:R-:W-:Y:S01]  /*0570*/  SEL R18, R18, 0x2, P1 ;  /* 0x0000000212127807 */ /* 0x000fe20000800000 */
[----:B------:R0:W3:Y:S01]  /*0580*/  @!UP1 SYNCS.EXCH.64 URZ, [UR8+0x38], UR4 ;  /* 0x00003804083f95b2 */ /* 0x0000e20008000100 */
[----:B------:R-:W-:Y:S01]  /*0590*/  NOP ;  /* 0x0000000000007918 */ /* 0x000fe20000000000 */
[----:B0-----:R-:W-:-:S03]  /*05a0*/  UIMAD.WIDE.U32 UR4, UR6, UR7, URZ ;  /* 0x00000007060472a5 */ /* 0x001fc6000f8e003f */
[----:B------:R-:W-:Y:S02]  /*05b0*/  ULDC UR6, c[0x0][0x14] ;  /* 0x0000050000067ab9 */ /* 0x000fe40000000800 */
[----:B------:R-:W-:Y:S02]  /*05c0*/  UIMAD.WIDE.U32 UR38, UR4, UR6, URZ ;  /* 0x00000006042672a5 */ /* 0x000fe4000f8e003f */
[----:B------:R-:W-:-:S04]  /*05d0*/  UIMAD UR41, UR5, UR6, URZ ;  /* 0x00000006052972a4 */ /* 0x000fc8000f8e023f */
[----:B------:R-:W-:Y:S01]  /*05e0*/  UIADD3 UR41, UR39, UR41, URZ ;  /* 0x0000002927297290 */ /* 0x000fe2000fffe03f */
[----:B---34-:R-:W-:Y:S06]  /*05f0*/  BAR.SYNC.DEFER_BLOCKING 0x0 ;  /* 0x0000000000007b1d */ /* 0x018fec0000010000 */
[----:B------:R-:W-:Y:S05]  /*0600*/  @!P2 BRA `(.L_x_3) ;  /* 0x0000007c00bca947 */ /* 0x000fea0003800000 */
[----:B------:R-:W-:-:S13]  /*0610*/  ISETP.GT.U32.AND P0, PT, R10, 0x1, PT ;  /* 0x000000010a00780c */ /* 0x000fda0003f04070 */
[----:B------:R-:W-:Y:S05]  /*0620*/  @P0 EXIT ;  /* 0x000000000000094d */ /* 0x000fea0003800000 */
[----:B------:R-:W-:Y:S01]  /*0630*/  ULDC.64 UR4, c[0x0][0x650] ;  /* 0x0001940000047ab9 */ /* 0x000fe20000000a00 */
[----:B------:R-:W-:Y:S01]  /*0640*/  PRMT R0, RZ, 0x7610, R0 ;  /* 0x00007610ff007816 */ /* 0x000fe20000000000 */
[----:B------:R-:W-:Y:S01]  /*0650*/  IMAD.MOV.U32 R131, RZ, RZ, -0x1 ;  /* 0xffffffffff837424 */ /* 0x000fe200078e00ff */
[----:B------:R-:W-:Y:S01]  /*0660*/  ISETP.GE.U32.AND P0, PT, R16, UR4, PT ;  /* 0x0000000410007c0c */ /* 0x000fe2000bf06070 */
[----:B------:R-:W-:Y:S02]  /*0670*/  IMAD.MOV.U32 R130, RZ, RZ, -0x1 ;  /* 0xffffffffff827424 */ /* 0x000fe400078e00ff */
[----:B------:R-:W-:Y:S01]  /*0680*/  IMAD.MOV.U32 R19, RZ, RZ, -0x1 ;  /* 0xffffffffff137424 */ /* 0x000fe200078e00ff */
[----:B------:R-:W-:-:S13]  /*0690*/  ISETP.GE.U32.AND.EX P0, PT, R17, UR5, PT, P0 ;  /* 0x0000000511007c0c */ /* 0x000fda000bf06100 */
[----:B------:R-:W-:Y:S05]  /*06a0*/  @P0 BRA `(.L_x_4) ;  /* 0x0000000400580947 */ /* 0x000fea0003800000 */
[----:B------:R-:W0:Y:S01]  /*06b0*/  LDC.64 R20, c[0x0][0x628] ;  /* 0x00018a00ff147b82 */ /* 0x000e220000000a00 */
[----:B------:R-:W-:Y:S02]  /*06c0*/  IMAD.MOV.U32 R8, RZ, RZ, R16 ;  /* 0x000000ffff087224 */ /* 0x000fe400078e0010 */
[----:B------:R-:W-:-:S05]  /*06d0*/  IMAD.MOV.U32 R9, RZ, RZ, R17 ;  /* 0x000000ffff097224 */ /* 0x000fca00078e0011 */
[----:B------:R-:W1:Y:S08]  /*06e0*/  LDC R0, c[0x0][0x630] ;  /* 0x00018c00ff007b82 */ /* 0x000e700000000800 */
[----:B------:R-:W2:Y:S01]  /*06f0*/  LDC.64 R22, c[0x0][0x620] ;  /* 0x00018800ff167b82 */ /* 0x000ea20000000a00 */
[----:B0-----:R-:W-:-:S04]  /*0700*/  ISETP.NE.U32.AND P0, PT, R20, RZ, PT ;  /* 0x000000ff1400720c */ /* 0x001fc80003f05070 */
[----:B------:R-:W-:-:S13]  /*0710*/  ISETP.NE.AND.EX P0, PT, R21, RZ, PT, P0 ;  /* 0x000000ff1500720c */ /* 0x000fda0003f05300 */
[----:B-12---:R-:W-:Y:S05]  /*0720*/  @!P0 BRA `(.L_x_5) ;  /* 0x0000000000288947 */ /* 0x006fea0003800000 */
[----:B------:R-:W0:Y:S02]  /*0730*/  LDC R13, c[0x0][0x634] ;  /* 0x00018d00ff0d7b82 */ /* 0x000e240000000800 */
[----:B0-----:R-:W-:-:S05]  /*0740*/  IADD3 R13, P0, R16, R13, RZ ;  /* 0x0000000d100d7210 */ /* 0x001fca0007f1e0ff */
[----:B------:R-:W-:-:S04]  /*0750*/  IMAD.X R15, RZ, RZ, R17, P0 ;  /* 0x000000ffff0f7224 */ /* 0x000fc800000e0611 */
[----:B------:R-:W-:-:S04]  /*0760*/  IMAD.WIDE.U32 R8, R15, R20, RZ ;  /* 0x000000140f087225 */ /* 0x000fc800078e00ff */
[----:B------:R-:W-:-:S04]  /*0770*/  IMAD.WIDE.U32 R10, P0, R13, R21, R8 ;  /* 0x000000150d0a7225 */ /* 0x000fc80007800008 */
[----:B------:R-:W-:-:S04]  /*0780*/  IMAD.WIDE.U32 R8, R13, R20, RZ ;  /* 0x000000140d087225 */ /* 0x000fc800078e00ff */
[----:B------:R-:W-:Y:S01]  /*0790*/  IMAD.X R13, RZ, RZ, RZ, P0 ;  /* 0x000000ffff0d7224 */ /* 0x000fe200000e06ff */
[----:B------:R-:W-:Y:S01]  /*07a0*/  IADD3 RZ, P0, R9, R10, RZ ;  /* 0x0000000a09ff7210 */ /* 0x000fe20007f1e0ff */
[----:B------:R-:W-:-:S04]  /*07b0*/  IMAD.MOV.U32 R12, RZ, RZ, R11 ;  /* 0x000000ffff0c7224 */ /* 0x000fc800078e000b */
[----:B------:R-:W-:-:S08]  /*07c0*/  IMAD.WIDE.U32.X R8, R15, R21, R12, P0 ;  /* 0x000000150f087225 */ /* 0x000fd000000e040c */
.L_x_5:
[-CC-:B------:R-:W-:Y:S01]  /*07d0*/  SHF.R.U64 R25, R8, R0.reuse, R9.reuse ;  /* 0x0000000008197219 */ /* 0x180fe20000001209 */
[----:B------:R-:W0:Y:S01]  /*07e0*/  LDC R12, c[0x0][0x618] ;  /* 0x00018600ff0c7b82 */ /* 0x000e220000000800 */
[----:B------:R-:W-:Y:S01]  /*07f0*/  SHF.R.U32.HI R7, RZ, R0, R9 ;  /* 0x00000000ff077219 */ /* 0x000fe20000011609 */
[----:B------:R-:W-:Y:S01]  /*0800*/  ULDC UR4, c[0x0][0x150] ;  /* 0x0000540000047ab9 */ /* 0x000fe20000000800 */
[----:B------:R-:W-:Y:S02]  /*0810*/  IADD3 R11, P0, RZ, -R25, RZ ;  /* 0x80000019ff0b7210 */ /* 0x000fe40007f1e0ff */
[----:B------:R-:W-:-:S03]  /*0820*/  I2FP.F32.U32 R0, R6 ;  /* 0x0000000600007245 */ /* 0x000fc60000201000 */
[----:B------:R-:W1:Y:S01]  /*0830*/  LDC.64 R30, c[0x0][0x640] ;  /* 0x00019000ff1e7b82 */ /* 0x000e620000000a00 */
[----:B------:R-:W-:Y:S02]  /*0840*/  IMAD.X R13, RZ, RZ, ~R7, P0 ;  /* 0x000000ffff0d7224 */ /* 0x000fe400000e0e07 */
[----:B------:R-:W-:Y:S01]  /*0850*/  FMUL R0, R0, UR4 ;  /* 0x0000000400007c20 */ /* 0x000fe20008400000 */
[----:B------:R-:W-:Y:S01]  /*0860*/  IMAD.WIDE.U32 R8, R11, R22, R16 ;  /* 0x000000160b087225 */ /* 0x000fe200078e0010 */
[----:B------:R-:W-:-:S03]  /*0870*/  ULDC UR4, c[0x0][0x154] ;  /* 0x0000550000047ab9 */ /* 0x000fc60000000800 */
[----:B------:R-:W-:Y:S01]  /*0880*/  IMAD R10, R13, R22, RZ ;  /* 0x000000160d0a7224 */ /* 0x000fe200078e02ff */
[----:B------:R-:W2:Y:S01]  /*0890*/  LDC R7, c[0x0][0x144] ;  /* 0x00005100ff077b82 */ /* 0x000ea20000000800 */
[----:B------:R-:W3:Y:S02]  /*08a0*/  F2I.U32.TRUNC.NTZ R0, R0 ;  /* 0x0000000000007305 */ /* 0x000ee4000020f000 */
[----:B------:R-:W-:-:S04]  /*08b0*/  IMAD R11, R11, R23, R10 ;  /* 0x000000170b0b7224 */ /* 0x000fc800078e020a */
[----:B------:R-:W-:Y:S01]  /*08c0*/  IMAD.IADD R9, R9, 0x1, R11 ;  /* 0x0000000109097824 */ /* 0x000fe200078e020b */
[----:B------:R-:W4:Y:S01]  /*08d0*/  LDC R24, c[0x0][0x608] ;  /* 0x00018200ff187b82 */ /* 0x000f220000000800 */
[----:B------:R-:W-:-:S03]  /*08e0*/  IMAD.MOV.U32 R11, RZ, RZ, -0x1 ;  /* 0xffffffffff0b7424 */ /* 0x000fc600078e00ff */
[-CC-:B0-----:R-:W-:Y:S02]  /*08f0*/  SHF.R.U64 R22, R8, R12.reuse, R9.reuse ;  /* 0x0000000c08167219 */ /* 0x181fe40000001209 */
[----:B------:R-:W-:Y:S02]  /*0900*/  I2FP.F32.U32 R8, R3 ;  /* 0x0000000300087245 */ /* 0x000fe40000201000 */
[----:B------:R-:W0:Y:S01]  /*0910*/  LDC R28, c[0x0][0x658] ;  /* 0x00019600ff1c7b82 */ /* 0x000e220000000800 */
[----:B-1----:R-:W-:Y:S01]  /*0920*/  ISETP.NE.U32.AND P0, PT, R30, RZ, PT ;  /* 0x000000ff1e00720c */ /* 0x002fe20003f05070 */
[----:B---3--:R-:W-:Y:S02]  /*0930*/  IMAD.MOV R10, RZ, RZ, -R0 ;  /* 0x000000ffff0a7224 */ /* 0x008fe400078e0a00 */
[----:B------:R-:W-:Y:S01]  /*0940*/  FMUL R8, R8, UR4 ;  /* 0x0000000408087c20 */ /* 0x000fe20008400000 */
[----:B------:R-:W-:Y:S02]  /*0950*/  SHF.R.U32.HI R9, RZ, R12, R9 ;  /* 0x0000000cff097219 */ /* 0x000fe40000011609 */
[----:B------:R-:W-:Y:S01]  /*0960*/  ISETP.NE.AND.EX P0, PT, R31, RZ, PT, P0 ;  /* 0x000000ff1f00720c */ /* 0x000fe20003f05300 */
[----:B------:R1:W3:Y:S01]  /*0970*/  F2I.U32.TRUNC.NTZ R15, R8 ;  /* 0x00000008000f7305 */ /* 0x0002e2000020f000 */
[----:B------:R-:W1:Y:S01]  /*0980*/  LDC R20, c[0x0][0x148] ;  /* 0x00005200ff147b82 */ /* 0x000e620000000800 */
[----:B--2---:R-:W-:-:S07]  /*0990*/  IMAD R0, R7, R10, R6 ;  /* 0x0000000a07007224 */ /* 0x004fce00078e0206 */
[----:B------:R-:W2:Y:S01]  /*09a0*/  LDC R26, c[0x0][0x600] ;  /* 0x00018000ff1a7b82 */ /* 0x000ea20000000800 */
[-CC-:B----4-:R-:W-:Y:S02]  /*09b0*/  SHF.R.U64 R32, R22, R24.reuse, R9.reuse ;  /* 0x0000001816207219 */ /* 0x190fe40000001209 */
[----:B------:R-:W-:Y:S01]  /*09c0*/  SHF.R.U32.HI R7, RZ, R24, R9 ;  /* 0x00000018ff077219 */ /* 0x000fe20000011609 */
[----:B------:R-:W-:-:S04]  /*09d0*/  IMAD.MOV.U32 R9, RZ, RZ, 0x1 ;  /* 0x00000001ff097424 */ /* 0x000fc800078e00ff */
[----:B------:R-:W4:Y:S01]  /*09e0*/  LDC R21, c[0x0][0x648] ;  /* 0x00019200ff157b82 */ /* 0x000f220000000800 */
[-C--:B0-----:R-:W-:Y:S02]  /*09f0*/  SHF.L.U32 R6, R11, R28.reuse, RZ ;  /* 0x0000001c0b067219 */ /* 0x081fe400000006ff */
[--C-:B------:R-:W-:Y:S02]  /*0a00*/  SHF.R.U64 R24, R32, R28, R7.reuse ;  /* 0x0000001c20187219 */ /* 0x100fe40000001207 */
[----:B------:R-:W-:Y:S02]  /*0a10*/  LOP3.LUT R13, RZ, R6, RZ, 0x33, !PT ;  /* 0x00000006ff0d7212 */ /* 0x000fe400078e33ff */
[-C--:B------:R-:W-:Y:S01]  /*0a20*/  SHF.R.U32.HI R7, RZ, R28.reuse, R7 ;  /* 0x0000001cff077219 */ /* 0x080fe20000011607 */
[----:B------:R-:W0:Y:S01]  /*0a30*/  LDC R23, c[0x0][0x638] ;  /* 0x00018e00ff177b82 */ /* 0x000e220000000800 */
[----:B------:R-:W-:Y:S01]  /*0a40*/  SHF.L.U32 R12, R9, R28, RZ ;  /* 0x0000001c090c7219 */ /* 0x000fe200000006ff */
[----:B------:R-:W-:-:S06]  /*0a50*/  IMAD.MOV.U32 R6, RZ, RZ, R24 ;  /* 0x000000ffff067224 */ /* 0x000fcc00078e0018 */
[----:B------:R-:W0:Y:S01]  /*0a60*/  LDC R131, c[0x0][0x610] ;  /* 0x00018400ff837b82 */ /* 0x000e220000000800 */
[----:B-1-3--:R-:W-:Y:S05]  /*0a70*/  @!P0 BRA `(.L_x_6) ;  /* 0x0000000000288947 */ /* 0x00afea0003800000 */
[----:B------:R-:W1:Y:S02]  /*0a80*/  LDC R11, c[0x0][0x64c] ;  /* 0x00019300ff0b7b82 */ /* 0x000e640000000800 */
[----:B-1----:R-:W-:-:S05]  /*0a90*/  IADD3 R11, P0, R24, R11, RZ ;  /* 0x0000000b180b7210 */ /* 0x002fca0007f1e0ff */
        /* <DEDUP_REMOVED lines=8> */
.L_x_6:
[----:B----4-:R-:W-:Y:S01]  /*0b20*/  SHF.R.U64 R6, R6, R21, R7 ;  /* 0x0000001506067219 */ /* 0x010fe20000001207 */
[----:B--2---:R-:W-:Y:S01]  /*0b30*/  VIADD R7, R26, 0xffffffff ;  /* 0xffffffff1a077836 */ /* 0x004fe20000000000 */
[----:B------:R-:W-:Y:S01]  /*0b40*/  LOP3.LUT R13, R32, R13, RZ, 0xc0, !PT ;  /* 0x0000000d200d7212 */ /* 0x000fe200078ec0ff */
[----:B------:R-:W-:Y:S02]  /*0b50*/  IMAD.MOV R15, RZ, RZ, -R15 ;  /* 0x000000ffff0f7224 */ /* 0x000fe400078e0a0f */
[----:B------:R-:W-:Y:S02]  /*0b60*/  IMAD.MOV R8, RZ, RZ, -R6 ;  /* 0x000000ffff087224 */ /* 0x000fe400078e0a06 */
[----:B------:R-:W-:Y:S01]  /*0b70*/  IMAD R13, R12, R6, R13 ;  /* 0x000000060c0d7224 */ /* 0x000fe200078e020d */
[----:B------:R-:W-:Y:S01]  /*0b80*/  LOP3.LUT R6, R22, R7, RZ, 0xc0, !PT ;  /* 0x0000000716067212 */ /* 0x000fe200078ec0ff */
[----:B------:R-:W-:Y:S02]  /*0b90*/  @P3 IMAD R0, R20, R15, R3 ;  /* 0x0000000f14003224 */ /* 0x000fe400078e0203 */
[----:B0-----:R-:W-:-:S02]  /*0ba0*/  IMAD R3, R8, R23, R24 ;  /* 0x0000001708037224 */ /* 0x001fc400078e0218 */
[----:B------:R-:W-:Y:S02]  /*0bb0*/  IMAD R131, R13, R131, R0 ;  /* 0x000000830d837224 */ /* 0x000fe400078e0200 */
[----:B------:R-:W-:Y:S02]  /*0bc0*/  IMAD R6, R3, R26, R6 ;  /* 0x0000001a03067224 */ /* 0x000fe400078e0206 */
[----:B------:R-:W-:Y:S02]  /*0bd0*/  IMAD.MOV.U32 R0, RZ, RZ, 0x1 ;  /* 0x00000001ff007424 */ /* 0x000fe400078e00ff */
[----:B------:R-:W-:Y:S01]  /*0be0*/  IMAD.MOV.U32 R19, RZ, RZ, R25 ;  /* 0x000000ffff137224 */ /* 0x000fe200078e0019 */
[----:B------:R-:W-:Y:S02]  /*0bf0*/  SEL R130, R6, R131, !P3 ;  /* 0x0000008306827207 */ /* 0x000fe40005800000 */
[----:B------:R-:W-:-:S07]  /*0c00*/  SEL R131, R131, R6, !P3 ;  /* 0x0000000683837207 */ /* 0x000fce0005800000 */
.L_x_4:
[----:B------:R-:W-:-:S08]  /*0c10*/  NOP ;  /* 0x0000000000007918 */ /* 0x000fd00000000000 */
[----:B------:R-:W0:Y:S02]  /*0c20*/  USETMAXREG.TRY_ALLOC.CTAPOOL UP0, 0xe8 ;  /* 0x000000e8000079c8 */ /* 0x000e240008000600 */
[----:B0-----:R-:W-:-:S13]  /*0c30*/  PLOP3.LUT P0, PT, PT, PT, UP0, 0x80, 0x0 ;  /* 0x000000000000781c */ /* 0x001fda0003f0f008 */
[----:B------:R-:W-:Y:S05]  /*0c40*/  @!P0 BRA `(.L_x_4) ;  /* 0xfffffffc00f08947 */ /* 0x000fea000383ffff */
[----:B------:R-:W-:Y:S01]  /*0c50*/  ULDC.64 UR4, c[0x0][0x598] ;  /* 0x0001660000047ab9 */ /* 0x000fe20000000a00 */
[----:B------:R-:W-:Y:S01]  /*0c60*/  ULDC.64 UR36, c[0x0][0x208] ;  /* 0x0000820000247ab9 */ /* 0x000fe20000000a00 */
[----:B------:R-:W-:-:S04]  /*0c70*/  ISETP.NE.U32.AND P0, PT, RZ, UR4, PT ;  /* 0x00000004ff007c0c */ /* 0x000fc8000bf05070 */
[----:B------:R-:W-:-:S13]  /*0c80*/  ISETP.NE.AND.EX P0, PT, RZ, UR5, PT, P0 ;  /* 0x00000005ff007c0c */ /* 0x000fda000bf05300 */
[----:B------:R-:W-:Y:S05]  /*0c90*/  @!P0 BRA `(.L_x_7) ;  /* 0x00000000001c8947 */ /* 0x000fea0003800000 */
[----:B------:R-:W0:Y:S02]  /*0ca0*/  LDC.64 R6, c[0x0][0x598] ;  /* 0x00016600ff067b82 */ /* 0x000e240000000a00 */
[----:B0-----:R-:W2:Y:S02]  /*0cb0*/  LDG.E.64 R6, desc[UR36][R6.64] ;  /* 0x0000002406067981 */ /* 0x001ea4000c1e1b00 */
[----:B--2---:R-:W-:-:S04]  /*0cc0*/  ISETP.NE.U32.AND P0, PT, R6, RZ, PT ;  /* 0x000000ff0600720c */ /* 0x004fc80003f05070 */
[----:B------:R-:W-:-:S13]  /*0cd0*/  ISETP.NE.AND.EX P0, PT, R7, RZ, PT, P0 ;  /* 0x000000ff0700720c */ /* 0x000fda0003f05300 */
[----:B------:R-:W-:Y:S05]  /*0ce0*/  @!P0 BRA `(.L_x_7) ;  /* 0x0000000000088947 */ /* 0x000fea0003800000 */
[----:B------:R0:W5:Y:S01]  /*0cf0*/  LD.E R120, desc[UR36][R6.64] ;  /* 0x0000002406787980 */ /* 0x000162000c101900 */
[----:B------:R-:W-:Y:S05]  /*0d00*/  BRA `(.L_x_8) ;  /* 0x0000000000247947 */ /* 0x000fea0003800000 */
.L_x_7:
[----:B------:R-:W-:Y:S02]  /*0d10*/  ULDC.64 UR4, c[0x0][0x588] ;  /* 0x0001620000047ab9 */ /* 0x000fe40000000a00 */
[----:B------:R-:W-:-:S04]  /*0d20*/  ISETP.NE.U32.AND P0, PT, RZ, UR4, PT ;  /* 0x00000004ff007c0c */ /* 0x000fc8000bf05070 */
[----:B------:R-:W-:-:S13]  /*0d30*/  ISETP.NE.AND.EX P0, PT, RZ, UR5, PT, P0 ;  /* 0x00000005ff007c0c */ /* 0x000fda000bf05300 */
[----:B------:R-:W-:Y:S05]  /*0d40*/  @!P0 BRA `(.L_x_9) ;  /* 0x00000000000c8947 */ /* 0x000fea0003800000 */
[----:B------:R-:W0:Y:S02]  /*0d50*/  LDC.64 R120, c[0x0][0x588] ;  /* 0x00016200ff787b82 */ /* 0x000e240000000a00 */
[----:B0-----:R1:W5:Y:S01]  /*0d60*/  LDG.E R120, desc[UR36][R120.64] ;  /* 0x0000002478787981 */ /* 0x001362000c1e1900 */
[----:B------:R-:W-:Y:S05]  /*0d70*/  BRA `(.L_x_8) ;  /* 0x0000000000087947 */ /* 0x000fea0003800000 */
.L_x_9:
[----:B------:R-:W-:Y:S02]  /*0d80*/  ULDC UR4, c[0x0][0x580] ;  /* 0x0001600000047ab9 */ /* 0x000fe40000000800 */
[----:B------:R-:W-:-:S07]  /*0d90*/  IMAD.U32 R120, RZ, RZ, UR4 ;  /* 0x00000004ff787e24 */ /* 0x000fce000f8e00ff */
.L_x_8:
[----:B------:R-:W-:Y:S02]  /*0da0*/  ULDC.64 UR4, c[0x0][0x5a0] ;  /* 0x0001680000047ab9 */ /* 0x000fe40000000a00 */
[----:B------:R-:W-:-:S04]  /*0db0*/  ISETP.NE.U32.AND P0, PT, RZ, UR4, PT ;  /* 0x00000004ff007c0c */ /* 0x000fc8000bf05070 */
[----:B------:R-:W-:-:S13]  /*0dc0*/  ISETP.NE.AND.EX P0, PT, RZ, UR5, PT, P0 ;  /* 0x00000005ff007c0c */ /* 0x000fda000bf05300 */
[----:B------:R-:W-:Y:S05]  /*0dd0*/  @!P0 BRA `(.L_x_10) ;  /* 0x00000000001c8947 */ /* 0x000fea0003800000 */
[----:B0-----:R-:W0:Y:S02]  /*0de0*/  LDC.64 R6, c[0x0][0x5a0] ;  /* 0x00016800ff067b82 */ /* 0x001e240000000a00 */
[----:B0-----:R-:W2:Y:S02]  /*0df0*/  LDG.E.64 R6, desc[UR36][R6.64] ;  /* 0x0000002406067981 */ /* 0x001ea4000c1e1b00 */
[----:B--2---:R-:W-:-:S04]  /*0e00*/  ISETP.NE.U32.AND P0, PT, R6, RZ, PT ;  /* 0x000000ff0600720c */ /* 0x004fc80003f05070 */
[----:B------:R-:W-:-:S13]  /*0e10*/  ISETP.NE.AND.EX P0, PT, R7, RZ, PT, P0 ;  /* 0x000000ff0700720c */ /* 0x000fda0003f05300 */
[----:B------:R-:W-:Y:S05]  /*0e20*/  @!P0 BRA `(.L_x_10) ;  /* 0x0000000000088947 */ /* 0x000fea0003800000 */
[----:B-1----:R0:W5:Y:S01]  /*0e30*/  LD.E R121, desc[UR36][R6.64] ;  /* 0x0000002406797980 */ /* 0x002162000c101900 */
[----:B------:R-:W-:Y:S05]  /*0e40*/  BRA `(.L_x_11) ;  /* 0x0000000000247947 */ /* 0x000fea0003800000 */
.L_x_10:
[----:B------:R-:W-:Y:S02]  /*0e50*/  ULDC.64 UR4, c[0x0][0x590] ;  /* 0x0001640000047ab9 */ /* 0x000fe40000000a00 */
[----:B------:R-:W-:-:S04]  /*0e60*/  ISETP.NE.U32.AND P0, PT, RZ, UR4, PT ;  /* 0x00000004ff007c0c */ /* 0x000fc8000bf05070 */
[----:B------:R-:W-:-:S13]  /*0e70*/  ISETP.NE.AND.EX P0, PT, RZ, UR5, PT, P0 ;  /* 0x00000005ff007c0c */ /* 0x000fda000bf05300 */
[----:B------:R-:W-:Y:S05]  /*0e80*/  @!P0 BRA `(.L_x_12) ;  /* 0x00000000000c8947 */ /* 0x000fea0003800000 */
[----:B0-----:R-:W1:Y:S02]  /*0e90*/  LDC.64 R6, c[0x0][0x590] ;  /* 0x00016400ff067b82 */ /* 0x001e640000000a00 */
[----:B-1----:R1:W5:Y:S01]  /*0ea0*/  LDG.E R121, desc[UR36][R6.64] ;  /* 0x0000002406797981 */ /* 0x002362000c1e1900 */
[----:B------:R-:W-:Y:S05]  /*0eb0*/  BRA `(.L_x_11) ;  /* 0x0000000000087947 */ /* 0x000fea0003800000 */
.L_x_12:
[----:B------:R-:W-:Y:S02]  /*0ec0*/  ULDC UR4, c[0x0][0x584] ;  /* 0x0001610000047ab9 */ /* 0x000fe40000000800 */
[----:B-1----:R-:W-:-:S07]  /*0ed0*/  IMAD.U32 R121, RZ, RZ, UR4 ;  /* 0x00000004ff797e24 */ /* 0x002fce000f8e00ff */
.L_x_11:
[----:B------:R-:W-:-:S13]  /*0ee0*/  LOP3.LUT P0, RZ, R0, 0xff, RZ, 0xc0, !PT ;  /* 0x000000ff00ff7812 */ /* 0x000fda000780c0ff */
[----:B------:R-:W-:Y:S05]  /*0ef0*/  @!P0 EXIT ;  /* 0x000000000000894d */ /* 0x000fea0003800000 */
[----:B------:R-:W2:Y:S01]  /*0f00*/  LDC R123, c[0x0][0x658] ;  /* 0x00019600ff7b7b82 */ /* 0x000ea20000000800 */
[----:B------:R-:W-:Y:S01]  /*0f10*/  ULDC.64 UR6, c[0x0][0x288] ;  /* 0x0000a20000067ab9 */ /* 0x000fe20000000a00 */
[----:B------:R-:W-:Y:S01]  /*0f20*/  LOP3.LUT R14, R14, 0x1, RZ, 0xc0, !PT ;  /* 0x000000010e0e7812 */ /* 0x000fe200078ec0ff */
[----:B------:R-:W-:Y:S01]  /*0f30*/  UIADD3 UR4, UR7, 0x7f, URZ ;  /* 0x0000007f07047890 */ /* 0x000fe2000fffe03f */
[----:B------:R-:W-:Y:S01]  /*0f40*/  SHF.R.U32.HI R0, RZ, 0x2, R4 ;  /* 0x00000002ff007819 */ /* 0x000fe20000011604 */
[----:B------:R-:W-:Y:S01]  /*0f50*/  IMAD.U32 R3, RZ, RZ, UR6 ;  /* 0x00000006ff037e24 */ /* 0x000fe2000f8e00ff */
[----:B------:R-:W-:Y:S01]  /*0f60*/  SHF.R.U32.HI R5, RZ, 0x1, R5 ;  /* 0x00000001ff057819 */ /* 0x000fe20000011605 */
[----:B------:R-:W-:Y:S01]  /*0f70*/  USHF.R.S32.HI UR5, URZ, 0x1f, UR4 ;  /* 0x0000001f3f057899 */ /* 0x000fe20008011404 */
[----:B01----:R-:W0:Y:S01]  /*0f80*/  LDC.64 R6, c[0x0][0x5c8] ;  /* 0x00017200ff067b82 */ /* 0x003e220000000a00 */
[----:B------:R-:W-:Y:S01]  /*0f90*/  LOP3.LUT R122, R4, 0x3, RZ, 0xc0, !PT ;  /* 0x00000003047a7812 */ /* 0x000fe200078ec0ff */
[----:B------:R-:W-:Y:S01]  /*0fa0*/  IMAD.SHL.U32 R9, R14, 0x40, RZ ;  /* 0x000000400e097824 */ /* 0x000fe200078e00ff */
[----:B------:R-:W-:Y:S01]  /*0fb0*/  LOP3.LUT R0, R0, 0x7, RZ, 0xc0, !PT ;  /* 0x0000000700007812 */ /* 0x000fe200078ec0ff */
[----:B------:R-:W-:Y:S01]  /*0fc0*/  ULEA.HI UR5, UR5, UR4, URZ, 0x7 ;  /* 0x0000000405057291 */ /* 0x000fe2000f8f383f */
[----:B------:R-:W-:Y:S01]  /*0fd0*/  LOP3.LUT R5, R5, 0x30, RZ, 0xc0, !PT ;  /* 0x0000003005057812 */ /* 0x000fe200078ec0ff */
[----:B------:R-:W-:Y:S01]  /*0fe0*/  IMAD R122, R122, -0x2, R3 ;  /* 0xfffffffe7a7a7824 */ /* 0x000fe200078e0203 */
[--C-:B------:R-:W-:Y:S01]  /*0ff0*/  LOP3.LUT R22, R9, 0x40, R0.reuse, 0xe2, !PT ;  /* 0x0000004009167812 */ /* 0x100fe200078ee200 */
[----:B------:R-:W-:Y:S01]  /*1000*/  USHF.R.S32.HI UR43, URZ, 0x7, UR5 ;  /* 0x000000073f2b7899 */ /* 0x000fe20008011405 */
[----:B------:R-:W-:Y:S01]  /*1010*/  IADD3 R3, RZ, -R5, -R0 ;  /* 0x80000005ff037210 */ /* 0x000fe20007ffe800 */
[----:B------:R-:W-:Y:S01]  /*1020*/  IMAD.MOV.U32 R0, RZ, RZ, -0x1 ;  /* 0xffffffffff007424 */ /* 0x000fe200078e00ff */
[----:B------:R-:W-:Y:S01]  /*1030*/  LOP3.LUT R127, R4, 0x80, RZ, 0xc0, !PT ;  /* 0x00000080047f7812 */ /* 0x000fe200078ec0ff */
[----:B------:R-:W-:Y:S01]  /*1040*/  IMAD.MOV.U32 R8, RZ, RZ, 0x1 ;  /* 0x00000001ff087424 */ /* 0x000fe200078e00ff */
[----:B------:R-:W-:Y:S01]  /*1050*/  UISETP.LT.AND UP0, UPT, UR43, 0x1, UPT ;  /* 0x000000012b00788c */ /* 0x000fe2000bf01270 */
[----:B------:R-:W-:Y:S01]  /*1060*/  IMAD R3, R14, -0x40, R3 ;  /* 0xffffffc00e037824 */ /* 0x000fe200078e0203 */
[----:B------:R-:W-:Y:S01]  /*1070*/  ULDC UR4, c[0x0][0x284] ;  /* 0x0000a10000047ab9 */ /* 0x000fe20000000800 */
[----:B--2---:R-:W-:Y:S01]  /*1080*/  SHF.L.U32 R0, R0, R123, RZ ;  /* 0x0000007b00007219 */ /* 0x004fe200000006ff */
[----:B------:R-:W-:Y:S01]  /*1090*/  USEL UR44, UR43, 0x1, UP0 ;  /* 0x000000012b2c7887 */ /* 0x000fe20008000000 */
[----:B------:R-:W-:Y:S01]  /*10a0*/  LOP3.LUT R22, R22, R5, RZ, 0xfc, !PT ;  /* 0x0000000516167212 */ /* 0x000fe200078efcff */
[----:B------:R-:W-:Y:S01]  /*10b0*/  IMAD.SHL.U32 R126, R4, 0x2, RZ ;  /* 0x00000002047e7824 */ /* 0x000fe200078e00ff */
[----:B------:R-:W-:Y:S01]  /*10c0*/  SHF.L.U32 R123, R8, R123, RZ ;  /* 0x0000007b087b7219 */ /* 0x000fe200000006ff */
[----:B------:R-:W-:Y:S01]  /*10d0*/  VIADD R129, R3, UR4 ;  /* 0x0000000403817c36 */ /* 0x000fe20008000000 */
[----:B------:R-:W-:Y:S01]  /*10e0*/  LOP3.LUT R132, R18, 0x1, RZ, 0xfc, !PT ;  /* 0x0000000112847812 */ /* 0x000fe200078efcff */
[----:B------:R-:W-:Y:S01]  /*10f0*/  IMAD.MOV.U32 R23, RZ, RZ, RZ ;  /* 0x000000ffff177224 */ /* 0x000fe200078e00ff */
[C---:B0-----:R-:W-:Y:S01]  /*1100*/  SHF.L.U64.HI R124, R6.reuse, 0x3, R7 ;  /* 0x00000003067c7819 */ /* 0x041fe20000010207 */
[----:B------:R-:W-:Y:S01]  /*1110*/  IMAD.SHL.U32 R125, R6, 0x8, RZ ;  /* 0x00000008067d7824 */ /* 0x000fe200078e00ff */
[----:B------:R-:W-:Y:S01]  /*1120*/  SHF.R.U32.HI R127, RZ, 0x7, R127 ;  /* 0x00000007ff7f7819 */ /* 0x000fe2000001167f */
[----:B------:R-:W-:Y:S01]  /*1130*/  UIADD3 UR44, UR43, -UR44, URZ ;  /* 0x8000002c2b2c7290 */ /* 0x000fe2000fffe03f */
[----:B------:R-:W-:Y:S01]  /*1140*/  LOP3.LUT R128, RZ, R0, RZ, 0x33, !PT ;  /* 0x00000000ff807212 */ /* 0x000fe200078e33ff */
[----:B------:R-:W-:Y:S01]  /*1150*/  UMOV UR40, URZ ;  /* 0x0000003f00287c82 */ /* 0x000fe20008000000 */
[----:B------:R-:W-:-:S09]  /*1160*/  UMOV UR42, URZ ;  /* 0x0000003f002a7c82 */ /* 0x000fd20008000000 */
.L_x_222:
[----:B------:R-:W0:Y:S01]  /*1170*/  SHFL.IDX PT, R0, R127, RZ, 0x1f ;  /* 0x00001fff7f007589 */ /* 0x000e2200000e0000 */
[----:B-1----:R-:W1:Y:S01]  /*1180*/  S2UR UR7, SR_CgaCtaId ;  /* 0x00000000000779c3 */ /* 0x002e620000008800 */
[----:B------:R-:W-:Y:S01]  /*1190*/  UMOV UR6, 0x400 ;  /* 0x0000040000067882 */ /* 0x000fe20000000000 */
[----:B0-----:R-:W-:Y:S01]  /*11a0*/  R2UR UR4, R0 ;  /* 0x00000000000472ca */ /* 0x001fe200000e0000 */
[----:B-1----:R-:W-:-:S12]  /*11b0*/  ULEA UR46, UR7, UR6, 0x18 ;  /* 0x00000006072e7291 */ /* 0x002fd8000f8ec03f */
[----:B------:R-:W-:-:S04]  /*11c0*/  ULEA.HI UR5, UR4, UR4, URZ, 0x1 ;  /* 0x0000000404057291 */ /* 0x000fc8000f8f083f */
[----:B------:R-:W-:-:S04]  /*11d0*/  ULOP3.LUT UR5, UR5, 0x7fffe, URZ, 0xc0, !UPT ;  /* 0x0007fffe05057892 */ /* 0x000fc8000f8ec03f */
[----:B------:R-:W-:-:S03]  /*11e0*/  UIADD3 UR5, UR4, -UR5, URZ ;  /* 0x8000000504057290 */ /* 0x000fc6000fffe03f */
[----:B------:R-:W-:Y:S01]  /*11f0*/  ULDC UR4, c[0x0][0x28c] ;  /* 0x0000a30000047ab9 */ /* 0x000fe20000000800 */
[----:B------:R-:W-:Y:S01]  /*1200*/  ULEA UR5, UR5, UR46, 0xd ;  /* 0x0000002e05057291 */ /* 0x000fe2000f8e683f */
[----:B------:R-:W-:-:S03]  /*1210*/  ISETP.LT.AND P0, PT, RZ, UR4, PT ;  /* 0x00000004ff007c0c */ /* 0x000fc6000bf01270 */
[----:B------:R-:W-:-:S04]  /*1220*/  UIADD3 UR5, UR5, 0x100, URZ ;  /* 0x0000010005057890 */ /* 0x000fc8000fffe03f */
[----:B------:R-:W-:-:S04]  /*1230*/  USHF.R.U32.HI UR5, URZ, 0x4, UR5 ;  /* 0x000000043f057899 */ /* 0x000fc80008011605 */
[----:B------:R-:W-:-:S04]  /*1240*/  ULOP3.LUT UR5, UR5, 0x3fff, URZ, 0xc0, !UPT ;  /* 0x00003fff05057892 */ /* 0x000fc8000f8ec03f */
[----:B------:R-:W-:Y:S01]  /*1250*/  ULOP3.LUT UR45, UR5, 0x10000, URZ, 0xfc, !UPT ;  /* 0x00010000052d7892 */ /* 0x000fe2000f8efc3f */
[----:B--234-:R-:W-:Y:S11]  /*1260*/  @P0 BRA `(.L_x_13) ;  /* 0x0000000000400947 */ /* 0x01cff60003800000 */
[----:B------:R-:W-:Y:S01]  /*1270*/  MOV R0, 0x0 ;  /* 0x0000000000007802 */ /* 0x000fe20000000f00 */
[----:B------:R-:W-:Y:S01]  /*1280*/  ULDC.64 UR4, c[0x4][0x68] ;  /* 0x01001a0000047ab9 */ /* 0x000fe20000000a00 */
[----:B------:R-:W-:Y:S01]  /*1290*/  ULDC.64 UR6, c[0x4][0x8] ;  /* 0x0100020000067ab9 */ /* 0x000fe20000000a00 */
[----:B------:R-:W-:Y:S01]  /*12a0*/  IMAD.U32 R4, RZ, RZ, UR4 ;  /* 0x00000004ff047e24 */ /* 0x000fe2000f8e00ff */
[----:B------:R0:W1:Y:S01]  /*12b0*/  LDC.64 R14, c[0x4][R0] ;  /* 0x01000000000e7b82 */ /* 0x0000620000000a00 */
[----:B------:R-:W-:Y:S01]  /*12c0*/  IMAD.U32 R5, RZ, RZ, UR5 ;  /* 0x00000005ff057e24 */ /* 0x000fe2000f8e00ff */
[----:B------:R-:W-:Y:S01]  /*12d0*/  ULDC.64 UR4, c[0x4][0x70] ;  /* 0x01001c0000047ab9 */ /* 0x000fe20000000a00 */
[----:B------:R-:W-:Y:S02]  /*12e0*/  IMAD.U32 R10, RZ, RZ, UR6 ;  /* 0x00000006ff0a7e24 */ /* 0x000fe4000f8e00ff */
[----:B------:R-:W-:Y:S02]  /*12f0*/  IMAD.U32 R6, RZ, RZ, UR4 ;  /* 0x00000004ff067e24 */ /* 0x000fe4000f8e00ff */
[----:B------:R-:W-:-:S02]  /*1300*/  IMAD.U32 R7, RZ, RZ, UR5 ;  /* 0x00000005ff077e24 */ /* 0x000fc4000f8e00ff */
[----:B------:R-:W-:Y:S02]  /*1310*/  IMAD.U32 R11, RZ, RZ, UR7 ;  /* 0x00000007ff0b7e24 */ /* 0x000fe4000f8e00ff */
[----:B------:R-:W-:Y:S02]  /*1320*/  IMAD.MOV.U32 R8, RZ, RZ, 0x1e1 ;  /* 0x000001e1ff087424 */ /* 0x000fe400078e00ff */
[----:B------:R-:W-:Y:S02]  /*1330*/  IMAD.MOV.U32 R12, RZ, RZ, 0x1 ;  /* 0x00000001ff0c7424 */ /* 0x000fe400078e00ff */
[----:B0-----:R-:W-:-:S07]  /*1340*/  IMAD.MOV.U32 R13, RZ, RZ, RZ ;  /* 0x000000ffff0d7224 */ /* 0x001fce00078e00ff */
[----:B------:R-:W-:-:S07]  /*1350*/  LEPC R20, `(.L_x_13) ;  /* 0x000000001014794e */ /* 0x000fce0000000000 */
[----:B-1---5:R-:W-:Y:S05]  /*1360*/  CALL.ABS.NOINC R14 ;  /* 0x000000000e007343 */ /* 0x022fea0003c00000 */
.L_x_13:
[----:B------:R-:W-:-:S13]  /*1370*/  ISETP.NE.AND P0, PT, R132, 0x3, PT ;  /* 0x000000038400780c */ /* 0x000fda0003f05270 */
[----:B------:R-:W-:Y:S05]  /*1380*/  @!P0 BRA `(.L_x_14) ;  /* 0x0000000000048947 */ /* 0x000fea0003800000 */
[----:B------:R-:W-:Y:S01]  /*1390*/  BPT.TRAP 0x1 ;  /* 0x000000040000795c */ /* 0x000fe20000300000 */
.L_x_14:
[----:B------:R-:W-:Y:S02]  /*13a0*/  IMAD.U32 R3, RZ, RZ, UR42 ;  /* 0x0000002aff037e24 */ /* 0x000fe4000f8e00ff */
[----:B------:R-:W-:-:S03]  /*13b0*/  IMAD.U32 R0, RZ, RZ, UR40 ;  /* 0x00000028ff007e24 */ /* 0x000fc6000f8e00ff */
[----:B------:R-:W-:Y:S02]  /*13c0*/  LEA R3, R3, UR46, 0x3 ;  /* 0x0000002e03037c11 */ /* 0x000fe4000f8e18ff */
[----:B------:R-:W-:-:S04]  /*13d0*/  SHF.L.U32 R0, R0, 0x1f, RZ ;  /* 0x0000001f00007819 */ /* 0x000fc800000006ff */
[----:B------:R0:W1:Y:S01]  /*13e0*/  SYNCS.PHASECHK.TRANS64.TRYWAIT P1, [R3+URZ], R0 ;  /* 0x00000000030075a7 */ /* 0x000062000802017f */
[----:B------:R-:W-:Y:S05]  /*13f0*/  @!P0 BRA `(.L_x_15) ;  /* 0x0000000000048947 */ /* 0x000fea0003800000 */
[----:B------:R-:W-:Y:S01]  /*1400*/  BPT.TRAP 0x1 ;  /* 0x000000040000795c */ /* 0x000fe20000300000 */
.L_x_15:
[----:B------:R-:W-:-:S05]  /*1410*/  IMAD.U32 R4, RZ, RZ, UR44 ;  /* 0x0000002cff047e24 */ /* 0x000fca000f8e00ff */
[----:B------:R-:W-:Y:S01]  /*1420*/  ISETP.GE.AND P2, PT, R4, 0x1, PT ;  /* 0x000000010400780c */ /* 0x000fe20003f46270 */
[----:B-1----:R-:W-:-:S12]  /*1430*/  @P1 BRA `(.L_x_16) ;  /* 0x0000000000081947 */ /* 0x002fd80003800000 */
[----:B------:R-:W1:Y:S02]  /*1440*/  SYNCS.PHASECHK.TRANS64.TRYWAIT P1, [R3+URZ], R0 ;  /* 0x00000000030075a7 */ /* 0x000e64000802017f */
[----:B-1----:R-:W-:Y:S05]  /*1450*/  @!P1 BRA `(.L_x_17) ;  /* 0x0000008400889947 */ /* 0x002fea0003800000 */
.L_x_16:
[----:B------:R-:W-:Y:S05]  /*1460*/  WARPSYNC.ALL ;  /* 0x0000000000007948 */ /* 0x000fea0003800000 */
[----:B------:R-:W-:Y:S01]  /*1470*/  UIADD3 UR4, UR46, 0x10100, URZ ;  /* 0x000101002e047890 */ /* 0x000fe2000fffe03f */
[----:B------:R-:W-:Y:S01]  /*1480*/  WARPGROUP.ARRIVE ;  /* 0x00000000000079c5 */ /* 0x000fe20000000000 */
[----:B------:R-:W-:Y:S02]  /*1490*/  ULEA UR5, UR42, UR45, 0xb ;  /* 0x0000002d2a057291 */ /* 0x000fe4000f8e583f */
[----:B------:R-:W-:Y:S01]  /*14a0*/  USHF.R.U32.HI UR4, URZ, 0x4, UR4 ;  /* 0x000000043f047899 */ /* 0x000fe20008011604 */
[----:B------:R-:W-:Y:S01]  /*14b0*/  UMOV UR9, 0x40000040 ;  /* 0x4000004000097882 */ /* 0x000fe20000000000 */
[----:B------:R-:W-:-:S02]  /*14c0*/  UMOV UR11, 0x40000040 ;  /* 0x40000040000b7882 */ /* 0x000fc40000000000 */
[----:B------:R-:W-:Y:S01]  /*14d0*/  ULOP3.LUT UR4, UR4, 0x3fff, URZ, 0xc0, !UPT ;  /* 0x00003fff04047892 */ /* 0x000fe2000f8ec03f */
[----:B------:R-:W-:-:S03]  /*14e0*/  UMOV UR8, UR5 ;  /* 0x0000000500087c82 */ /* 0x000fc60008000000 */
[----:B------:R-:W-:-:S04]  /*14f0*/  ULOP3.LUT UR4, UR4, 0x10000, URZ, 0xfc, !UPT ;  /* 0x0001000004047892 */ /* 0x000fc8000f8efc3f */
[----:B------:R-:W-:-:S07]  /*1500*/  UIMAD UR6, UR42, 0xc00, UR4 ;  /* 0x00000c002a0678a4 */ /* 0x000fce000f8e0204 */
[----:B------:R-:W-:Y:S02]  /*1510*/  UMOV UR10, UR6 ;  /* 0x00000006000a7c82 */ /* 0x000fe40008000000 */
[----:B------:R-:W-:Y:S01]  /*1520*/  HGMMA.64x192x16.F32 R24, gdesc[UR8], RZ, !UPT, gsb0 ;  /* 0x02e00000081879f0 */ /* 0x000fe2000c0008ff */
[----:B------:R-:W-:Y:S02]  /*1530*/  UIADD3 UR8, UR5, 0x2, URZ ;  /* 0x0000000205087890 */ /* 0x000fe4000fffe03f */
[----:B------:R-:W-:Y:S01]  /*1540*/  UIADD3 UR10, UR6, 0x2, URZ ;  /* 0x00000002060a7890 */ /* 0x000fe2000fffe03f */
[----:B------:R-:W-:Y:S01]  /*1550*/  UMOV UR9, 0x40000040 ;  /* 0x4000004000097882 */ /* 0x000fe20000000000 */
[----:B------:R-:W-:Y:S01]  /*1560*/  UMOV UR11, 0x40000040 ;  /* 0x40000040000b7882 */ /* 0x000fe20000000000 */
[----:B------:R-:W-:Y:S02]  /*1570*/  WARPGROUP.DEPBAR.LE gsb0, 0x0 ;  /* 0x00008000000079c5 */ /* 0x000fe40000010000 */
[----:B------:R-:W-:-:S12]  /*1580*/  WARPGROUP.ARRIVE ;  /* 0x00000000000079c5 */ /* 0x000fd80000000000 */
[----:B------:R-:W-:Y:S01]  /*1590*/  HGMMA.64x192x16.F32 R24, gdesc[UR8], R24, gsb0 ;  /* 0x02e00000081879f0 */ /* 0x000fe20008000818 */
        /* <DEDUP_REMOVED lines=41> */
[----:B------:R-:W-:Y:S03]  /*1830*/  HGMMA.64x192x16.F32 R24, gdesc[UR8], R24, gsb0 ;  /* 0x02e00000081879f0 */ /* 0x000fe60008000818 */
[----:B------:R-:W-:Y:S02]  /*1840*/  WARPGROUP.DEPBAR.LE gsb0, 0x0 ;  /* 0x00008000000079c5 */ /* 0x000fe40000010000 */
[----:B------:R-:W-:Y:S05]  /*1850*/  @!P2 BRA `(.L_x_18) ;  /* 0x00000004008ca947 */ /* 0x000fea0003800000 */
[----:B------:R-:W-:Y:S01]  /*1860*/  UIADD3 UR5, UR42, 0x1, URZ ;  /* 0x000000012a057890 */ /* 0x000fe2000fffe03f */
[----:B01----:R-:W-:-:S03]  /*1870*/  IMAD.U32 R0, RZ, RZ, UR44 ;  /* 0x0000002cff007e24 */ /* 0x003fc6000f8e00ff */
[----:B------:R-:W-:-:S04]  /*1880*/  UISETP.NE.AND UP0, UPT, UR5, 0x2, UPT ;  /* 0x000000020500788c */ /* 0x000fc8000bf05270 */
[----:B------:R-:W-:Y:S02]  /*1890*/  USEL UR6, URZ, 0x1, UP0 ;  /* 0x000000013f067887 */ /* 0x000fe40008000000 */
[----:B------:R-:W-:Y:S02]  /*18a0*/  USEL UR5, UR5, URZ, UP0 ;  /* 0x0000003f05057287 */ /* 0x000fe40008000000 */
[----:B------:R-:W-:-:S06]  /*18b0*/  ULOP3.LUT UR6, UR40, UR6, URZ, 0x3c, !UPT ;  /* 0x0000000628067292 */ /* 0x000fcc000f8e3c3f */
[----:B------:R-:W-:Y:S01]  /*18c0*/  IMAD.U32 R5, RZ, RZ, UR6 ;  /* 0x00000006ff057e24 */ /* 0x000fe2000f8e00ff */
[----:B------:R-:W-:-:S06]  /*18d0*/  UMOV UR6, UR42 ;  /* 0x0000002a00067c82 */ /* 0x000fcc0008000000 */
.L_x_25:
[----:B01----:R-:W-:Y:S05]  /*18e0*/  @!P0 BRA `(.L_x_19) ;  /* 0x0000000000048947 */ /* 0x003fea0003800000 */
[----:B------:R-:W-:Y:S01]  /*18f0*/  BPT.TRAP 0x1 ;  /* 0x000000040000795c */ /* 0x000fe20000300000 */
.L_x_19:
[----:B------:R-:W0:Y:S01]  /*1900*/  S2UR UR8, SR_CgaCtaId ;  /* 0x00000000000879c3 */ /* 0x000e220000008800 */
[----:B------:R-:W-:Y:S01]  /*1910*/  UMOV UR7, 0x400 ;  /* 0x0000040000077882 */ /* 0x000fe20000000000 */
[----:B------:R-:W-:Y:S01]  /*1920*/  SHF.L.U32 R3, R5, 0x1f, RZ ;  /* 0x0000001f05037819 */ /* 0x000fe200000006ff */
[----:B0-----:R-:W-:-:S04]  /*1930*/  ULEA UR7, UR8, UR7, 0x18 ;  /* 0x0000000708077291 */ /* 0x001fc8000f8ec03f */
[----:B------:R-:W-:-:S09]  /*1940*/  ULEA UR8, UR5, UR7, 0x3 ;  /* 0x0000000705087291 */ /* 0x000fd2000f8e183f */
[----:B------:R0:W1:Y:S01]  /*1950*/  SYNCS.PHASECHK.TRANS64.TRYWAIT P1, [UR8], R3 ;  /* 0x00000003ff0075a7 */ /* 0x0000620008020148 */
[----:B------:R-:W-:Y:S05]  /*1960*/  @!P0 BRA `(.L_x_20) ;  /* 0x0000000000048947 */ /* 0x000fea0003800000 */
[----:B------:R-:W-:Y:S01]  /*1970*/  BPT.TRAP 0x1 ;  /* 0x000000040000795c */ /* 0x000fe20000300000 */
.L_x_20:
[----:B-1----:R-:W-:Y:S05]  /*1980*/  @P1 BRA `(.L_x_21) ;  /* 0x0000000000081947 */ /* 0x002fea0003800000 */
[----:B------:R-:W1:Y:S02]  /*1990*/  SYNCS.PHASECHK.TRANS64.TRYWAIT P1, [UR8], R3 ;  /* 0x00000003ff0075a7 */ /* 0x000e640008020148 */
[----:B-1----:R-:W-:Y:S05]  /*19a0*/  @!P1 BRA `(.L_x_22) ;  /* 0x0000008000489947 */ /* 0x002fea0003800000 */
.L_x_21:
[----:B------:R-:W-:Y:S01]  /*19b0*/  ULEA UR12, UR5, UR45, 0xb ;  /* 0x0000002d050c7291 */ /* 0x000fe2000f8e583f */
[----:B------:R-:W-:Y:S01]  /*19c0*/  WARPGROUP.ARRIVE ;  /* 0x00000000000079c5 */ /* 0x000fe20000000000 */
[----:B------:R-:W-:Y:S01]  /*19d0*/  UIMAD UR13, UR5, 0xc00, UR4 ;  /* 0x00000c00050d78a4 */ /* 0x000fe2000f8e0204 */
[----:B------:R-:W-:Y:S01]  /*19e0*/  UMOV UR9, 0x40000040 ;  /* 0x4000004000097882 */ /* 0x000fe20000000000 */
[----:B------:R-:W-:-:S03]  /*19f0*/  UMOV UR11, 0x40000040 ;  /* 0x40000040000b7882 */ /* 0x000fc60000000000 */
[----:B------:R-:W-:Y:S02]  /*1a00*/  UMOV UR8, UR12 ;  /* 0x0000000c00087c82 */ /* 0x000fe40008000000 */
[----:B------:R-:W-:Y:S02]  /*1a10*/  UMOV UR10, UR13 ;  /* 0x0000000d000a7c82 */ /* 0x000fe40008000000 */
[----:B------:R-:W-:Y:S01]  /*1a20*/  HGMMA.64x192x16.F32 R24, gdesc[UR8], R24, gsb0 ;  /* 0x02e00000081879f0 */ /* 0x000fe20008000818 */
[----:B------:R-:W-:Y:S02]  /*1a30*/  UIADD3 UR8, UR12, 0x2, URZ ;  /* 0x000000020c087890 */ /* 0x000fe4000fffe03f */
[----:B------:R-:W-:Y:S01]  /*1a40*/  UIADD3 UR10, UR13, 0x2, URZ ;  /* 0x000000020d0a7890 */ /* 0x000fe2000fffe03f */
[----:B------:R-:W-:Y:S01]  /*1a50*/  UMOV UR9, 0x40000040 ;  /* 0x4000004000097882 */ /* 0x000fe20000000000 */
[----:B------:R-:W-:Y:S01]  /*1a60*/  UMOV UR11, 0x40000040 ;  /* 0x40000040000b7882 */ /* 0x000fe20000000000 */
[----:B------:R-:W-:-:S02]  /*1a70*/  WARPGROUP.DEPBAR.LE gsb0, 0x0 ;  /* 0x00008000000079c5 */ /* 0x000fc40000010000 */
        /* <DEDUP_REMOVED lines=46> */
[----:B------:R-:W-:Y:S01]  /*1d60*/  BPT.TRAP 0x1 ;  /* 0x000000040000795c */ /* 0x000fe20000300000 */
.L_x_23:
[----:B------:R-:W-:Y:S01]  /*1d70*/  ULEA UR7, UR6, UR7, 0x3 ;  /* 0x0000000706077291 */ /* 0x000fe2000f8e183f */
[----:B------:R-:W-:-:S03]  /*1d80*/  ISETP.GT.U32.AND P1, PT, R18, 0x1, PT ;  /* 0x000000011200780c */ /* 0x000fc60003f24070 */
[----:B------:R-:W-:-:S04]  /*1d90*/  UIADD3 UR7, UR7, 0x10, URZ ;  /* 0x0000001007077890 */ /* 0x000fc8000fffe03f */
[----:B------:R-:W-:-:S09]  /*1da0*/  UPRMT UR7, URZ, 0x654, UR7 ;  /* 0x000006543f077896 */ /* 0x000fd20008000007 */
[----:B------:R-:W-:Y:S01]  /*1db0*/  SYNCS.ARRIVE.TRANS64.RED.A1T0 RZ, [UR7], RZ ;  /* 0x000000ffffff79a7 */ /* 0x000fe20008100407 */
[----:B------:R-:W-:Y:S05]  /*1dc0*/  @P1 BRA `(.L_x_24) ;  /* 0x0000000000041947 */ /* 0x000fea0003800000 */
[----:B------:R-:W-:Y:S01]  /*1dd0*/  BPT.TRAP 0x1 ;  /* 0x000000040000795c */ /* 0x000fe20000300000 */
.L_x_24:
[----:B------:R-:W-:Y:S01]  /*1de0*/  UIADD3 UR5, UR5, 0x1, URZ ;  /* 0x0000000105057890 */ /* 0x000fe2000fffe03f */
[C---:B------:R-:W-:Y:S01]  /*1df0*/  ISETP.GT.AND P1, PT, R0.reuse, 0x1, PT ;  /* 0x000000010000780c */ /* 0x040fe20003f24270 */
[----:B------:R-:W-:Y:S01]  /*1e00*/  UIADD3 UR6, UR6, 0x1, URZ ;  /* 0x0000000106067890 */ /* 0x000fe2000fffe03f */
[----:B------:R-:W-:Y:S01]  /*1e10*/  VIADD R0, R0, 0xffffffff ;  /* 0xffffffff00007836 */ /* 0x000fe20000000000 */
[----:B------:R-:W-:Y:S02]  /*1e20*/  UISETP.NE.AND UP0, UPT, UR5, 0x2, UPT ;  /* 0x000000020500788c */ /* 0x000fe4000bf05270 */
[----:B------:R-:W-:Y:S02]  /*1e30*/  UISETP.NE.AND UP1, UPT, UR6, 0x2, UPT ;  /* 0x000000020600788c */ /* 0x000fe4000bf25270 */
[----:B------:R-:W-:Y:S02]  /*1e40*/  USEL UR7, URZ, 0x1, UP0 ;  /* 0x000000013f077887 */ /* 0x000fe40008000000 */
[----:B------:R-:W-:-:S02]  /*1e50*/  USEL UR5, UR5, URZ, UP0 ;  /* 0x0000003f05057287 */ /* 0x000fc40008000000 */
[----:B------:R-:W-:Y:S02]  /*1e60*/  USEL UR6, UR6, URZ, UP1 ;  /* 0x0000003f06067287 */ /* 0x000fe40008800000 */
[----:B------:R-:W-:Y:S01]  /*1e70*/  LOP3.LUT R5, R5, UR7, RZ, 0x3c, !PT ;  /* 0x0000000705057c12 */ /* 0x000fe2000f8e3cff */
[----:B------:R-:W-:Y:S09]  /*1e80*/  @P1 BRA `(.L_x_25) ;  /* 0xfffffff800941947 */ /* 0x000ff2000383ffff */
.L_x_18:
[----:B01----:R-:W0:Y:S02]  /*1e90*/  LDC R0, c[0x0][0x28c] ;  /* 0x0000a300ff007b82 */ /* 0x003e240000000800 */
[----:B0-----:R-:W-:-:S13]  /*1ea0*/  ISETP.GE.AND P1, PT, R0, 0x1, PT ;  /* 0x000000010000780c */ /* 0x001fda0003f26270 */
[----:B------:R-:W-:Y:S05]  /*1eb0*/  @!P1 BRA `(.L_x_26) ;  /* 0x0000000000389947 */ /* 0x000fea0003800000 */
[----:B------:R-:W-:Y:S05]  /*1ec0*/  @!P0 BRA `(.L_x_27) ;  /* 0x0000000000048947 */ /* 0x000fea0003800000 */
[----:B------:R-:W-:Y:S01]  /*1ed0*/  BPT.TRAP 0x1 ;  /* 0x000000040000795c */ /* 0x000fe20000300000 */
.L_x_27:
[----:B------:R-:W0:Y:S01]  /*1ee0*/  S2UR UR6, SR_CgaCtaId ;  /* 0x00000000000679c3 */ /* 0x000e220000008800 */
[----:B------:R-:W-:Y:S01]  /*1ef0*/  UIADD3 UR4, UR44, UR42, URZ ;  /* 0x0000002a2c047290 */ /* 0x000fe2000fffe03f */
[----:B------:R-:W-:Y:S01]  /*1f00*/  ISETP.GT.U32.AND P0, PT, R18, 0x1, PT ;  /* 0x000000011200780c */ /* 0x000fe20003f04070 */
[----:B------:R-:W-:Y:S02]  /*1f10*/  UMOV UR5, 0x400 ;  /* 0x0000040000057882 */ /* 0x000fe40000000000 */
[----:B------:R-:W-:-:S04]  /*1f20*/  USHF.L.U32 UR4, UR4, 0x3, URZ ;  /* 0x0000000304047899 */ /* 0x000fc8000800063f */
[----:B------:R-:W-:Y:S02]  /*1f30*/  ULOP3.LUT UR4, UR4, 0x8, URZ, 0xc0, !UPT ;  /* 0x0000000804047892 */ /* 0x000fe4000f8ec03f */
[----:B0-----:R-:W-:-:S04]  /*1f40*/  ULEA UR5, UR6, UR5, 0x18 ;  /* 0x0000000506057291 */ /* 0x001fc8000f8ec03f */
[----:B------:R-:W-:-:S04]  /*1f50*/  UIADD3 UR4, UR5, 0x10, UR4 ;  /* 0x0000001005047890 */ /* 0x000fc8000fffe004 */
[----:B------:R-:W-:-:S09]  /*1f60*/  UPRMT UR4, URZ, 0x654, UR4 ;  /* 0x000006543f047896 */ /* 0x000fd20008000004 */
[----:B------:R-:W-:Y:S01]  /*1f70*/  SYNCS.ARRIVE.TRANS64.RED.A1T0 RZ, [UR4], RZ ;  /* 0x000000ffffff79a7 */ /* 0x000fe20008100404 */
[----:B------:R-:W-:Y:S05]  /*1f80*/  @P0 BRA `(.L_x_26) ;  /* 0x0000000000040947 */ /* 0x000fea0003800000 */
[----:B------:R-:W-:Y:S01]  /*1f90*/  BPT.TRAP 0x1 ;  /* 0x000000040000795c */ /* 0x000fe20000300000 */
.L_x_26:
[----:B------:R-:W-:Y:S01]  /*1fa0*/  UIADD3 UR42, UR43, UR42, URZ ;  /* 0x0000002a2b2a7290 */ /* 0x000fe2000fffe03f */
[----:B------:R-:W-:Y:S01]  /*1fb0*/  IMAD R3, R130, 0xc0, RZ ;  /* 0x000000c082037824 */ /* 0x000fe200078e02ff */
[----:B------:R-:W-:Y:S01]  /*1fc0*/  ULDC UR10, c[0x0][0x288] ;  /* 0x0000a200000a7ab9 */ /* 0x000fe20000000800 */
[----:B------:R-:W-:Y:S01]  /*1fd0*/  SHF.R.S32.HI R9, RZ, 0x1f, R19 ;  /* 0x0000001fff097819 */ /* 0x000fe20000011413 */
[----:B------:R-:W-:Y:S01]  /*1fe0*/  USHF.R.U32.HI UR4, URZ, 0x1, UR42 ;  /* 0x000000013f047899 */ /* 0x000fe2000801162a */
[----:B------:R-:W-:Y:S01]  /*1ff0*/  IMAD.SHL.U32 R8, R131, 0x80, RZ ;  /* 0x0000008083087824 */ /* 0x000fe200078e00ff */
[C---:B------:R-:W-:Y:S01]  /*2000*/  LOP3.LUT R10, R3.reuse, 0x6, R126, 0xf8, !PT ;  /* 0x00000006030a7812 */ /* 0x040fe200078ef87e */
[----:B------:R-:W-:Y:S01]  /*2010*/  ULDC.64 UR6, c[0x0][0x5d0] ;  /* 0x0001740000067ab9 */ /* 0x000fe20000000a00 */
[----:B------:R-:W-:Y:S01]  /*2020*/  ULOP3.LUT UR4, UR4, 0x1, URZ, 0xc0, !UPT ;  /* 0x0000000104047892 */ /* 0x000fe2000f8ec03f */
[----:B------:R-:W-:Y:S01]  /*2030*/  ISETP.GE.AND P0, PT, R3, UR10, PT ;  /* 0x0000000a03007c0c */ /* 0x000fe2000bf06270 */
[----:B------:R-:W-:Y:S01]  /*2040*/  ULDC UR11, c[0x0][0x284] ;  /* 0x0000a100000b7ab9 */ /* 0x000fe20000000800 */
[----:B------:R-:W-:Y:S01]  /*2050*/  SHF.R.S32.HI R11, RZ, 0x1f, R10 ;  /* 0x0000001fff0b7819 */ /* 0x000fe2000001140a */
[----:B------:R-:W-:Y:S01]  /*2060*/  IMAD R0, R9, UR6, RZ ;  /* 0x0000000609007c24 */ /* 0x000fe2000f8e02ff */
[----:B------:R-:W-:Y:S01]  /*2070*/  UISETP.GT.U32.AND UP1, UPT, UR42, 0x1, UPT ;  /* 0x000000012a00788c */ /* 0x000fe2000bf24070 */
[----:B------:R-:W-:Y:S01]  /*2080*/  ISETP.GE.OR P0, PT, R8, UR11, P0 ;  /* 0x0000000b08007c0c */ /* 0x000fe20008706670 */
[----:B------:R-:W-:Y:S01]  /*2090*/  UISETP.NE.U32.AND UP0, UPT, UR4, 0x1, UPT ;  /* 0x000000010400788c */ /* 0x000fe2000bf05070 */
[C---:B------:R-:W-:Y:S01]  /*20a0*/  IMAD R7, R19.reuse, UR7, R0 ;  /* 0x0000000713077c24 */ /* 0x040fe2000f8e0200 */
[----:B------:R-:W-:Y:S01]  /*20b0*/  UISETP.LT.U32.AND UP1, UPT, UR43, 0x2, UP1 ;  /* 0x000000022b00788c */ /* 0x000fe20008f21070 */
[----:B------:R-:W-:Y:S01]  /*20c0*/  IMAD.WIDE.U32 R4, R19, UR6, R10 ;  /* 0x0000000613047c25 */ /* 0x000fe2000f8e000a */
[----:B------:R-:W-:Y:S01]  /*20d0*/  UISETP.GT.U32.AND UP0, UPT, UR43, 0x1, !UP0 ;  /* 0x000000012b00788c */ /* 0x000fe2000c704070 */
[----:B------:R-:W-:-:S02]  /*20e0*/  ULDC.64 UR8, c[0x0][0x5c8] ;  /* 0x0001720000087ab9 */ /* 0x000fc40000000a00 */
[----:B------:R-:W-:Y:S01]  /*20f0*/  IMAD.WIDE R130, R131, 0x80, R22 ;  /* 0x0000008083827825 */ /* 0x000fe200078e0216 */
[----:B------:R-:W-:Y:S02]  /*2100*/  USEL UR5, URZ, 0x1, !UP1 ;  /* 0x000000013f057887 */ /* 0x000fe4000c800000 */
[----:B------:R-:W-:Y:S01]  /*2110*/  USEL UR4, URZ, 0x1, !UP0 ;  /* 0x000000013f047887 */ /* 0x000fe2000c000000 */
[----:B------:R-:W-:Y:S01]  /*2120*/  IMAD.IADD R5, R5, 0x1, R7 ;  /* 0x0000000105057824 */ /* 0x000fe200078e0207 */
[----:B------:R-:W-:Y:S01]  /*2130*/  ULOP3.LUT UR42, UR42, 0x1, URZ, 0xc0, !UPT ;  /* 0x000000012a2a7892 */ /* 0x000fe2000f8ec03f */
[----:B------:R-:W-:Y:S01]  /*2140*/  IMAD R7, R131, UR8, RZ ;  /* 0x0000000883077c24 */ /* 0x000fe2000f8e02ff */
[----:B------:R-:W-:Y:S01]  /*2150*/  ULOP3.LUT UR40, UR4, UR40, UR5, 0x96, !UPT ;  /* 0x0000002804287292 */ /* 0x000fe2000f8e9605 */
[----:B------:R-:W-:-:S04]  /*2160*/  IMAD.WIDE.U32 R134, R130, UR8, R4 ;  /* 0x0000000882867c25 */ /* 0x000fc8000f8e0004 */
[----:B------:R-:W-:Y:S02]  /*2170*/  IMAD R7, R130, UR9, R7 ;  /* 0x0000000982077c24 */ /* 0x000fe4000f8e0207 */
[----:B------:R-:W-:Y:S01]  /*2180*/  IMAD.MOV.U32 R0, RZ, RZ, -0x1 ;  /* 0xffffffffff007424 */ /* 0x000fe200078e00ff */
[----:B------:R-:W-:Y:S06]  /*2190*/  @P0 BRA `(.L_x_28) ;  /* 0x0000005c00540947 */ /* 0x000fec0003800000 */
[----:B-----5:R-:W-:Y:S01]  /*21a0*/  FSETP.NEU.AND P0, PT, R121, RZ, PT ;  /* 0x000000ff7900720b */ /* 0x020fe20003f0d000 */
[----:B------:R-:W-:Y:S01]  /*21b0*/  IMAD.IADD R3, R122, 0x1, -R3 ;  /* 0x000000017a037824 */ /* 0x000fe200078e0a03 */
[----:B------:R-:W-:Y:S01]  /*21c0*/  BSSY B0, `(.L_x_28) ;  /* 0x00005d2000007945 */ /* 0x000fe20003800000 */
[----:B------:R-:W-:Y:S02]  /*21d0*/  IMAD.IADD R8, R129, 0x1, -R8 ;  /* 0x0000000181087824 */ /* 0x000fe400078e0a08 */
[----:B------:R-:W-:Y:S01]  /*21e0*/  IMAD.IADD R143, R135, 0x1, R7 ;  /* 0x00000001878f7824 */ /* 0x000fe200078e0207 */
[----:B------:R-:W-:-:S04]  /*21f0*/  ISETP.GT.AND P2, PT, R3, RZ, PT ;  /* 0x000000ff0300720c */ /* 0x000fc80003f44270 */
[----:B------:R-:W-:-:S03]  /*2200*/  ISETP.GT.AND P1, PT, R8, RZ, P2 ;  /* 0x000000ff0800720c */ /* 0x000fc60001724270 */
[----:B------:R-:W-:Y:S10]  /*2210*/  @!P0 BRA `(.L_x_29) ;  /* 0x0000004000588947 */ /* 0x000ff40003800000 */
[----:B------:R-:W0:Y:S01]  /*2220*/  LDC.64 R138, c[0x0][0x5b8] ;  /* 0x00016e00ff8a7b82 */ /* 0x000e220000000a00 */
[----:B------:R-:W-:-:S07]  /*2230*/  ULDC.64 UR4, c[0x0][0x5c0] ;  /* 0x0001700000047ab9 */ /* 0x000fce0000000a00 */
[----:B------:R-:W1:Y:S08]  /*2240*/  LDC.64 R140, c[0x0][0x5b0] ;  /* 0x00016c00ff8c7b82 */ /* 0x000e700000000a00 */
[----:B------:R-:W2:Y:S01]  /*2250*/  LDC.64 R14, c[0x0][0x5a8] ;  /* 0x00016a00ff0e7b82 */ /* 0x000ea20000000a00 */
[-C--:B0-----:R-:W-:Y:S02]  /*2260*/  IMAD R4, R9, R138.reuse, RZ ;  /* 0x0000008a09047224 */ /* 0x081fe400078e02ff */
[----:B------:R-:W-:-:S04]  /*2270*/  IMAD.WIDE.U32 R136, R19, R138, R10 ;  /* 0x0000008a13887225 */ /* 0x000fc800078e000a */
[----:B------:R-:W-:Y:S02]  /*2280*/  IMAD R133, R19, R139, R4 ;  /* 0x0000008b13857224 */ /* 0x000fe400078e0204 */
[-C--:B-1----:R-:W-:Y:S02]  /*2290*/  IMAD R4, R131, R140.reuse, RZ ;  /* 0x0000008c83047224 */ /* 0x082fe400078e02ff */
[----:B------:R-:W-:Y:S02]  /*22a0*/  IMAD.IADD R13, R137, 0x1, R133 ;  /* 0x00000001890d7824 */ /* 0x000fe400078e0285 */
[----:B------:R-:W-:Y:S02]  /*22b0*/  IMAD.MOV.U32 R12, RZ, RZ, R136 ;  /* 0x000000ffff0c7224 */ /* 0x000fe400078e0088 */
[C---:B------:R-:W-:Y:S02]  /*22c0*/  IMAD R135, R130.reuse, R141, R4 ;  /* 0x0000008d82877224 */ /* 0x040fe400078e0204 */
[----:B------:R-:W-:-:S04]  /*22d0*/  IMAD.WIDE.U32 R4, R130, R140, R12 ;  /* 0x0000008c82047225 */ /* 0x000fc800078e000c */
[----:B------:R-:W-:Y:S01]  /*22e0*/  IMAD.IADD R5, R5, 0x1, R135 ;  /* 0x0000000105057824 */ /* 0x000fe200078e0287 */
[----:B--2---:R-:W-:-:S04]  /*22f0*/  LEA R6, P0, R4, R14, 0x1 ;  /* 0x0000000e04067211 */ /* 0x004fc800078008ff */
[----:B------:R-:W-:-:S05]  /*2300*/  LEA.HI.X R7, R4, R15, R5, 0x1, P0 ;  /* 0x0000000f04077211 */ /* 0x000fca00000f0c05 */
[----:B------:R0:W2:Y:S01]  /*2310*/  @P1 LDG.E.LTC128B.U16 R9, desc[UR36][R6.64] ;  /* 0x0000002406091981 */ /* 0x0000a2000c1e1520 */
[----:B------:R-:W-:Y:S01]  /*2320*/  IMAD.WIDE.U32 R20, R130, R140, R10 ;  /* 0x0000008c82147225 */ /* 0x000fe200078e000a */
[----:B------:R-:W-:Y:S03]  /*2330*/  BSSY B1, `(.L_x_30) ;  /* 0x0000013000017945 */ /* 0x000fe60003800000 */
[----:B------:R-:W-:Y:S02]  /*2340*/  IMAD.IADD R21, R135, 0x1, R21 ;  /* 0x0000000187157824 */ /* 0x000fe400078e0215 */
[----:B------:R-:W-:-:S04]  /*2350*/  IMAD.WIDE.U32 R20, R19, R138, R20 ;  /* 0x0000008a13147225 */ /* 0x000fc800078e0014 */
[----:B0-----:R-:W-:Y:S01]  /*2360*/  IMAD.IADD R7, R133, 0x1, R21 ;  /* 0x0000000185077824 */ /* 0x001fe200078e0215 */
[----:B------:R-:W-:Y:S02]  /*2370*/  LEA R6, P4, R20, R14, 0x1 ;  /* 0x0000000e14067211 */ /* 0x000fe400078808ff */
[----:B------:R-:W-:Y:S02]  /*2380*/  SHF.L.U64.HI R21, R140, 0x3, R141 ;  /* 0x000000038c157819 */ /* 0x000fe4000001028d */
[----:B------:R-:W-:Y:S01]  /*2390*/  LEA.HI.X R7, R20, R15, R7, 0x1, P4 ;  /* 0x0000000f14077211 */ /* 0x000fe200020f0c07 */
[----:B------:R-:W-:Y:S02]  /*23a0*/  IMAD.SHL.U32 R20, R140, 0x8, RZ ;  /* 0x000000088c147824 */ /* 0x000fe400078e00ff */
[----:B--2---:R-:W-:-:S05]  /*23b0*/  HADD2.F32 R4, -RZ, R9.H0_H0 ;  /* 0x20000009ff047230 */ /* 0x004fca0000004100 */
[----:B------:R-:W-:Y:S01]  /*23c0*/  FMUL R5, R4, R121 ;  /* 0x0000007904057220 */ /* 0x000fe20000400000 */
[----:B------:R-:W-:-:S03]  /*23d0*/  LEA R4, P0, R134, UR4, 0x1 ;  /* 0x0000000486047c11 */ /* 0x000fc6000f8008ff */
[----:B------:R-:W-:Y:S01]  /*23e0*/  FFMA R24, R24, R120, R5 ;  /* 0x0000007818187223 */ /* 0x000fe20000000005 */
[----:B------:R-:W-:Y:S02]  /*23f0*/  LEA.HI.X R5, R134, UR5, R143, 0x1, P0 ;  /* 0x0000000586057c11 */ /* 0x000fe400080f0c8f */
[----:B------:R-:W-:Y:S02]  /*2400*/  ISETP.GT.AND P0, PT, R3, 0x1, PT ;  /* 0x000000010300780c */ /* 0x000fe40003f04270 */
[----:B------:R-:W-:Y:S02]  /*2410*/  F2FP.F16.F32.PACK_AB R24, RZ, R24 ;  /* 0x00000018ff18723e */ /* 0x000fe400000000ff */
[----:B------:R-:W-:-:S03]  /*2420*/  ISETP.GT.AND P3, PT, R8, RZ, P0 ;  /* 0x000000ff0800720c */ /* 0x000fc60000764270 */
[----:B------:R0:W-:Y:S10]  /*2430*/  @P1 STG.E.U16 desc[UR36][R4.64], R24 ;  /* 0x0000001804001986 */ /* 0x0001f4000c101524 */
[----:B------:R-:W-:Y:S05]  /*2440*/  @!P3 BRA `(.L_x_31) ;  /* 0x000000000004b947 */ /* 0x000fea0003800000 */
[----:B------:R1:W5:Y:S02]  /*2450*/  LDG.E.LTC128B.U16 R9, desc[UR36][R6.64+0x2] ;  /* 0x0000022406097981 */ /* 0x000364000c1e1520 */
.L_x_31:
[----:B------:R-:W-:Y:S05]  /*2460*/  BSYNC B1 ;  /* 0x0000000000017941 */ /* 0x000fea0003800000 */
.L_x_30:
[----:B-----5:R-:W-:Y:S01]  /*2470*/  HADD2.F32 R12, -RZ, R9.H0_H0 ;  /* 0x20000009ff0c7230 */ /* 0x020fe20000004100 */
[----:B------:R-:W-:Y:S01]  /*2480*/  ISETP.GT.AND P2, PT, R8, 0x8, P2 ;  /* 0x000000080800780c */ /* 0x000fe20001744270 */
[----:B------:R-:W-:-:S04]  /*2490*/  IMAD.WIDE.U32 R130, R130, R140, R20 ;  /* 0x0000008c82827225 */ /* 0x000fc800078e0014 */
[----:B------:R-:W-:Y:S01]  /*24a0*/  FMUL R12, R12, R121 ;  /* 0x000000790c0c7220 */ /* 0x000fe20000400000 */
[--C-:B------:R-:W-:Y:S01]  /*24b0*/  IMAD.IADD R135, R135, 0x1, R131.reuse ;  /* 0x0000000187877824 */ /* 0x100fe200078e0283 */
[----:B------:R-:W-:Y:S02]  /*24c0*/  IADD3 R136, P1, R136, R130, RZ ;  /* 0x0000008288887210 */ /* 0x000fe40007f3e0ff */
[----:B------:R-:W-:Y:S01]  /*24d0*/  FFMA R12, R25, R120, R12 ;  /* 0x00000078190c7223 */ /* 0x000fe2000000000c */
[----:B------:R-:W-:Y:S02]  /*24e0*/  PRMT R131, R9, 0x7610, R131 ;  /* 0x0000761009837816 */ /* 0x000fe40000000083 */
[----:B------:R-:W-:Y:S01]  /*24f0*/  IMAD.X R13, R135, 0x1, R13, P1 ;  /* 0x00000001870d7824 */ /* 0x000fe200008e060d */
[----:B------:R-:W-:Y:S02]  /*2500*/  LEA R20, P1, R136, R14, 0x1 ;  /* 0x0000000e88147211 */ /* 0x000fe400078208ff */
[----:B------:R-:W-:-:S02]  /*2510*/  F2FP.F16.F32.PACK_AB R12, RZ, R12 ;  /* 0x0000000cff0c723e */ /* 0x000fc400000000ff */
[----:B------:R-:W-:Y:S02]  /*2520*/  LEA.HI.X R21, R136, R15, R13, 0x1, P1 ;  /* 0x0000000f88157211 */ /* 0x000fe400008f0c0d */
[----:B------:R-:W-:-:S05]  /*2530*/  PRMT R25, R12, 0x7610, R25 ;  /* 0x000076100c197816 */ /* 0x000fca0000000019 */
[----:B------:R2:W-:Y:S04]  /*2540*/  @P3 STG.E.U16 desc[UR36][R4.64+0x2], R25 ;  /* 0x0000021904003986 */ /* 0x0005e8000c101524 */
[----:B------:R-:W3:Y:S01]  /*2550*/  @P2 LDG.E.LTC128B.U16 R131, desc[UR36][R20.64] ;  /* 0x0000002414832981 */ /* 0x000ee2000c1e1520 */
[----:B0-----:R-:W-:Y:S01]  /*2560*/  IADD3 R24, P1, R10, R130, RZ ;  /* 0x000000820a187210 */ /* 0x001fe20007f3e0ff */
[----:B------:R-:W-:Y:S01]  /*2570*/  BSSY B1, `(.L_x_32) ;  /* 0x0000011000017945 */ /* 0x000fe20003800000 */
[----:B------:R-:W-:Y:S02]  /*2580*/  SHF.L.U64.HI R13, R125, 0x1, R124 ;  /* 0x000000017d0d7819 */ /* 0x000fe4000001027c */
[----:B------:R-:W-:Y:S01]  /*2590*/  ISETP.GT.AND P0, PT, R8, 0x8, P0 ;  /* 0x000000080800780c */ /* 0x000fe20000704270 */
[----:B--2---:R-:W-:Y:S01]  /*25a0*/  IMAD.X R25, R11, 0x1, R135, P1 ;  /* 0x000000010b197824 */ /* 0x004fe200008e0687 */
[----:B------:R-:W-:Y:S01]  /*25b0*/  LEA R12, P1, R125, R4, 0x1 ;  /* 0x000000047d0c7211 */ /* 0x000fe200078208ff */
[----:B------:R-:W-:-:S04]  /*25c0*/  IMAD.WIDE.U32 R24, R19, R138, R24 ;  /* 0x0000008a13187225 */ /* 0x000fc800078e0018 */
[----:B------:R-:W-:Y:S02]  /*25d0*/  IMAD.X R13, R13, 0x1, R5, P1 ;  /* 0x000000010d0d7824 */ /* 0x000fe400008e0605 */
[----:B------:R-:W-:Y:S02]  /*25e0*/  IMAD.IADD R11, R133, 0x1, R25 ;  /* 0x00000001850b7824 */ /* 0x000fe400078e0219 */
[----:B---3--:R-:W-:-:S05]  /*25f0*/  HADD2.F32 R10, -RZ, R131.H0_H0 ;  /* 0x20000083ff0a7230 */ /* 0x008fca0000004100 */
[----:B------:R-:W-:Y:S01]  /*2600*/  FMUL R9, R10, R121 ;  /* 0x000000790a097220 */ /* 0x000fe20000400000 */
[----:B------:R-:W-:-:S03]  /*2610*/  LEA R10, P3, R24, R14, 0x1 ;  /* 0x0000000e180a7211 */ /* 0x000fc600078608ff */
[----:B------:R-:W-:Y:S01]  /*2620*/  FFMA R9, R26, R120, R9 ;  /* 0x000000781a097223 */ /* 0x000fe20000000009 */
[----:B------:R-:W-:-:S04]  /*2630*/  LEA.HI.X R11, R24, R15, R11, 0x1, P3 ;  /* 0x0000000f180b7211 */ /* 0x000fc800018f0c0b */
[----:B------:R-:W-:-:S05]  /*2640*/  F2FP.F16.F32.PACK_AB R9, RZ, R9 ;  /* 0x00000009ff09723e */ /* 0x000fca00000000ff */
[----:B------:R0:W-:Y:S01]  /*2650*/  @P2 STG.E.U16 desc[UR36][R12.64], R9 ;  /* 0x000000090c002986 */ /* 0x0001e2000c101524 */
[----:B------:R-:W-:Y:S05]  /*2660*/  @!P0 BRA `(.L_x_33) ;  /* 0x0000000000048947 */ /* 0x000fea0003800000 */
[----:B------:R2:W5:Y:S02]  /*2670*/  LDG.E.LTC128B.U16 R131, desc[UR36][R10.64+0x2] ;  /* 0x000002240a837981 */ /* 0x000564000c1e1520 */
.L_x_33:
[----:B------:R-:W-:Y:S05]  /*2680*/  BSYNC B1 ;  /* 0x0000000000017941 */ /* 0x000fea0003800000 */
.L_x_32:
[----:B-----5:R-:W-:Y:S01]  /*2690*/  HADD2.F32 R14, -RZ, R131.H0_H0 ;  /* 0x20000083ff0e7230 */ /* 0x020fe20000004100 */
[----:B------:R-:W-:Y:S01]  /*26a0*/  ISETP.GT.AND P1, PT, R3, 0x8, PT ;  /* 0x000000080300780c */ /* 0x000fe20003f24270 */
[----:B------:R-:W-:Y:S03]  /*26b0*/  BSSY B1, `(.L_x_34) ;  /* 0x0000008000017945 */ /* 0x000fe60003800000 */
[----:B------:R-:W-:Y:S01]  /*26c0*/  FMUL R14, R14, R121 ;  /* 0x000000790e0e7220 */ /* 0x000fe20000400000 */
[----:B------:R-:W-:-:S03]  /*26d0*/  ISETP.GT.AND P2, PT, R8, RZ, P1 ;  /* 0x000000ff0800720c */ /* 0x000fc60000f44270 */
[----:B------:R-:W-:-:S05]  /*26e0*/  FFMA R14, R27, R120, R14 ;  /* 0x000000781b0e7223 */ /* 0x000fca000000000e */
[----:B------:R-:W-:-:S05]  /*26f0*/  F2FP.F16.F32.PACK_AB R14, RZ, R14 ;  /* 0x0000000eff0e723e */ /* 0x000fca00000000ff */
[----:B------:R3:W-:Y:S01]  /*2700*/  @P0 STG.E.U16 desc[UR36][R12.64+0x2], R14 ;  /* 0x0000020e0c000986 */ /* 0x0007e2000c101524 */
[----:B------:R-:W-:Y:S05]  /*2710*/  @!P2 BRA `(.L_x_35) ;  /* 0x000000000004a947 */ /* 0x000fea0003800000 */
[----:B------:R4:W5:Y:S02]  /*2720*/  LDG.E.LTC128B.U16 R131, desc[UR36][R6.64+0x10] ;  /* 0x0000102406837981 */ /* 0x000964000c1e1520 */
.L_x_35:
[----:B------:R-:W-:Y:S05]  /*2730*/  BSYNC B1 ;  /* 0x0000000000017941 */ /* 0x000fea0003800000 */
.L_x_34:
[----:B---3-5:R-:W-:Y:S01]  /*2740*/  HADD2.F32 R14, -RZ, R131.H0_H0 ;  /* 0x20000083ff0e7230 */ /* 0x028fe20000004100 */
[----:B------:R-:W-:Y:S01]  /*2750*/  ISETP.GT.AND P0, PT, R3, 0x9, PT ;  /* 0x000000090300780c */ /* 0x000fe20003f04270 */
[----:B------:R-:W-:Y:S03]  /*2760*/  BSSY B1, `(.L_x_36) ;  /* 0x0000008000017945 */ /* 0x000fe60003800000 */
[----:B0-----:R-:W-:Y:S01]  /*2770*/  FMUL R9, R14, R121 ;  /* 0x000000790e097220 */ /* 0x001fe20000400000 */
[----:B------:R-:W-:-:S03]  /*2780*/  ISETP.GT.AND P3, PT, R8, RZ, P0 ;  /* 0x000000ff0800720c */ /* 0x000fc60000764270 */
[----:B------:R-:W-:-:S05]  /*2790*/  FFMA R9, R28, R120, R9 ;  /* 0x000000781c097223 */ /* 0x000fca0000000009 */
[----:B------:R-:W-:-:S05]  /*27a0*/  F2FP.F16.F32.PACK_AB R9, RZ, R9 ;  /* 0x00000009ff09723e */ /* 0x000fca00000000ff */
[----:B------:R0:W-:Y:S01]  /*27b0*/  @P2 STG.E.U16 desc[UR36][R4.64+0x10], R9 ;  /* 0x0000100904002986 */ /* 0x0001e2000c101524 */
[----:B------:R-:W-:Y:S05]  /*27c0*/  @!P3 BRA `(.L_x_37) ;  /* 0x000000000004b947 */ /* 0x000fea0003800000 */
[----:B------:R3:W5:Y:S02]  /*27d0*/  LDG.E.LTC128B.U16 R131, desc[UR36][R6.64+0x12] ;  /* 0x0000122406837981 */ /* 0x000764000c1e1520 */
.L_x_37:
[----:B------:R-:W-:Y:S05]  /*27e0*/  BSYNC B1 ;  /* 0x0000000000017941 */ /* 0x000fea0003800000 */
.L_x_36:
[----:B-----5:R-:W-:Y:S01]  /*27f0*/  HADD2.F32 R14, -RZ, R131.H0_H0 ;  /* 0x20000083ff0e7230 */ /* 0x020fe20000004100 */
[----:B------:R-:W-:Y:S01]  /*2800*/  ISETP.GT.AND P1, PT, R8, 0x8, P1 ;  /* 0x000000080800780c */ /* 0x000fe20000f24270 */
[----:B------:R-:W-:Y:S03]  /*2810*/  BSSY B1, `(.L_x_38) ;  /* 0x0000007000017945 */ /* 0x000fe60003800000 */
[----:B------:R-:W-:-:S04]  /*2820*/  FMUL R14, R14, R121 ;  /* 0x000000790e0e7220 */ /* 0x000fc80000400000 */
[----:B------:R-:W-:-:S05]  /*2830*/  FFMA R14, R29, R120, R14 ;  /* 0x000000781d0e7223 */ /* 0x000fca000000000e */
[----:B------:R-:W-:-:S05]  /*2840*/  F2FP.F16.F32.PACK_AB R14, RZ, R14 ;  /* 0x0000000eff0e723e */ /* 0x000fca00000000ff */
[----:B------:R0:W-:Y:S01]  /*2850*/  @P3 STG.E.U16 desc[UR36][R4.64+0x12], R14 ;  /* 0x0000120e04003986 */ /* 0x0001e2000c101524 */
[----:B------:R-:W-:Y:S05]  /*2860*/  @!P1 BRA `(.L_x_39) ;  /* 0x0000000000049947 */ /* 0x000fea0003800000 */
[----:B------:R0:W5:Y:S02]  /*2870*/  LDG.E.LTC128B.U16 R131, desc[UR36][R10.64+0x10] ;  /* 0x000010240a837981 */ /* 0x000164000c1e1520 */
.L_x_39:
[----:B------:R-:W-:Y:S05]  /*2880*/  BSYNC B1 ;  /* 0x0000000000017941 */ /* 0x000fea0003800000 */
.L_x_38:
[----:B0----5:R-:W-:Y:S01]  /*2890*/  HADD2.F32 R14, -RZ, R131.H0_H0 ;  /* 0x20000083ff0e7230 */ /* 0x021fe20000004100 */
        /* <DEDUP_REMOVED lines=8> */
.L_x_41:
[----:B------:R-:W-:Y:S05]  /*2920*/  BSYNC B1 ;  /* 0x0000000000017941 */ /* 0x000fea0003800000 */
.L_x_40:
        /* <DEDUP_REMOVED lines=10> */
.L_x_43:
[----:B------:R-:W-:Y:S05]  /*29d0*/  BSYNC B1 ;  /* 0x0000000000017941 */ /* 0x000fea0003800000 */
.L_x_42:
[----:B0----5:R-:W-:Y:S01]  /*29e0*/  HADD2.F32 R14, -RZ, R131.H0_H0 ;  /* 0x20000083ff0e7230 */ /* 0x021fe20000004100 */
        /* <DEDUP_REMOVED lines=9> */
.L_x_45:
[----:B------:R-:W-:Y:S05]  /*2a80*/  BSYNC B1 ;  /* 0x0000000000017941 */ /* 0x000fea0003800000 */
.L_x_44:
        /* <DEDUP_REMOVED lines=9> */
.L_x_47:
[----:B------:R-:W-:Y:S05]  /*2b20*/  BSYNC B1 ;  /* 0x0000000000017941 */ /* 0x000fea0003800000 */
.L_x_46:
        /* <DEDUP_REMOVED lines=9> */
.L_x_49:
[----:B------:R-:W-:Y:S05]  /*2bc0*/  BSYNC B1 ;  /* 0x0000000000017941 */ /* 0x000fea0003800000 */
.L_x_48:
        /* <DEDUP_REMOVED lines=10> */
.L_x_51:
[----:B------:R-:W-:Y:S05]  /*2c70*/  BSYNC B1 ;  /* 0x0000000000017941 */ /* 0x000fea0003800000 */
.L_x_50:
        /* <DEDUP_REMOVED lines=10> */
.L_x_53:
[----:B------:R-:W-:Y:S05]  /*2d20*/  BSYNC B1 ;  /* 0x0000000000017941 */ /* 0x000fea0003800000 */
.L_x_52:
        /* <DEDUP_REMOVED lines=9> */
.L_x_55:
[----:B------:R-:W-:Y:S05]  /*2dc0*/  BSYNC B1 ;  /* 0x0000000000017941 */ /* 0x000fea0003800000 */
.L_x_54:
        /* <DEDUP_REMOVED lines=9> */
.L_x_57:
[----:B------:R-:W-:Y:S05]  /*2e60*/  BSYNC B1 ;  /* 0x0000000000017941 */ /* 0x000fea0003800000 */
.L_x_56:
        /* <DEDUP_REMOVED lines=10> */
.L_x_59:
[----:B------:R-:W-:Y:S05]  /*2f10*/  BSYNC B1 ;  /* 0x0000000000017941 */ /* 0x000fea0003800000 */
.L_x_58:
        /* <DEDUP_REMOVED lines=10> */
.L_x_61:
[----:B------:R-:W-:Y:S05]  /*2fc0*/  BSYNC B1 ;  /* 0x0000000000017941 */ /* 0x000fea0003800000 */
.L_x_60:
        /* <DEDUP_REMOVED lines=9> */
.L_x_63:
[----:B------:R-:W-:Y:S05]  /*3060*/  BSYNC B1 ;  /* 0x0000000000017941 */ /* 0x000fea0003800000 */
.L_x_62:
        /* <DEDUP_REMOVED lines=9> */
.L_x_65:
[----:B------:R-:W-:Y:S05]  /*3100*/  BSYNC B1 ;  /* 0x0000000000017941 */ /* 0x000fea0003800000 */
.L_x_64:
        /* <DEDUP_REMOVED lines=10> */
.L_x_67:
[----:B------:R-:W-:Y:S05]  /*31b0*/  BSYNC B1 ;  /* 0x0000000000017941 */ /* 0x000fea0003800000 */
.L_x_66:
        /* <DEDUP_REMOVED lines=10> */
.L_x_69:
[----:B------:R-:W-:Y:S05]  /*3260*/  BSYNC B1 ;  /* 0x0000000000017941 */ /* 0x000fea0003800000 */
.L_x_68:
        /* <DEDUP_REMOVED lines=9> */
.L_x_71:
[----:B------:R-:W-:Y:S05]  /*3300*/  BSYNC B1 ;  /* 0x0000000000017941 */ /* 0x000fea0003800000 */
.L_x_70:
        /* <DEDUP_REMOVED lines=9> */
.L_x_73:
[----:B------:R-:W-:Y:S05]  /*33a0*/  BSYNC B1 ;  /* 0x0000000000017941 */ /* 0x000fea0003800000 */
.L_x_72:
        /* <DEDUP_REMOVED lines=10> */
.L_x_75:
[----:B------:R-:W-:Y:S05]  /*3450*/  BSYNC B1 ;  /* 0x0000000000017941 */ /* 0x000fea0003800000 */
.L_x_74:
        /* <DEDUP_REMOVED lines=10> */
.L_x_77:
[----:B------:R-:W-:Y:S05]  /*3500*/  BSYNC B1 ;  /* 0x0000000000017941 */ /* 0x000fea0003800000 */
.L_x_76:
        /* <DEDUP_REMOVED lines=9> */
.L_x_79:
[----:B------:R-:W-:Y:S05]  /*35a0*/  BSYNC B1 ;  /* 0x0000000000017941 */ /* 0x000fea0003800000 */
.L_x_78:
        /* <DEDUP_REMOVED lines=9> */
.L_x_81:
[----:B------:R-:W-:Y:S05]  /*3640*/  BSYNC B1 ;  /* 0x0000000000017941 */ /* 0x000fea0003800000 */
.L_x_80:
        /* <DEDUP_REMOVED lines=10> */
.L_x_83:
[----:B------:R-:W-:Y:S05]  /*36f0*/  BSYNC B1 ;  /* 0x0000000000017941 */ /* 0x000fea0003800000 */
.L_x_82:
        /* <DEDUP_REMOVED lines=10> */
.L_x_85:
[----:B------:R-:W-:Y:S05]  /*37a0*/  BSYNC B1 ;  /* 0x0000000000017941 */ /* 0x000fea0003800000 */
.L_x_84:
        /* <DEDUP_REMOVED lines=9> */
.L_x_87:
[----:B------:R-:W-:Y:S05]  /*3840*/  BSYNC B1 ;  /* 0x0000000000017941 */ /* 0x000fea0003800000 */
.L_x_86:
        /* <DEDUP_REMOVED lines=9> */
.L_x_89:
[----:B------:R-:W-:Y:S05]  /*38e0*/  BSYNC B1 ;  /* 0x0000000000017941 */ /* 0x000fea0003800000 */
.L_x_88:
        /* <DEDUP_REMOVED lines=10> */
.L_x_91:
[----:B------:R-:W-:Y:S05]  /*3990*/  BSYNC B1 ;  /* 0x0000000000017941 */ /* 0x000fea0003800000 */
.L_x_90:
        /* <DEDUP_REMOVED lines=10> */
.L_x_93:
[----:B------:R-:W-:Y:S05]  /*3a40*/  BSYNC B1 ;  /* 0x0000000000017941 */ /* 0x000fea0003800000 */
.L_x_92:
        /* <DEDUP_REMOVED lines=9> */
.L_x_95:
[----:B------:R-:W-:Y:S05]  /*3ae0*/  BSYNC B1 ;  /* 0x0000000000017941 */ /* 0x000fea0003800000 */
.L_x_94:
        /* <DEDUP_REMOVED lines=9> */
.L_x_97:
[----:B------:R-:W-:Y:S05]  /*3b80*/  BSYNC B1 ;  /* 0x0000000000017941 */ /* 0x000fea0003800000 */
.L_x_96:
        /* <DEDUP_REMOVED lines=10> */
.L_x_99:
[----:B------:R-:W-:Y:S05]  /*3c30*/  BSYNC B1 ;  /* 0x0000000000017941 */ /* 0x000fea0003800000 */
.L_x_98:
        /* <DEDUP_REMOVED lines=10> */
.L_x_101:
[----:B------:R-:W-:Y:S05]  /*3ce0*/  BSYNC B1 ;  /* 0x0000000000017941 */ /* 0x000fea0003800000 */
.L_x_100:
        /* <DEDUP_REMOVED lines=9> */
.L_x_103:
[----:B------:R-:W-:Y:S05]  /*3d80*/  BSYNC B1 ;  /* 0x0000000000017941 */ /* 0x000fea0003800000 */
.L_x_102:
        /* <DEDUP_REMOVED lines=9> */
.L_x_105:
[----:B------:R-:W-:Y:S05]  /*3e20*/  BSYNC B1 ;  /* 0x0000000000017941 */ /* 0x000fea0003800000 */
.L_x_104:
        /* <DEDUP_REMOVED lines=10> */
.L_x_107:
[----:B------:R-:W-:Y:S05]  /*3ed0*/  BSYNC B1 ;  /* 0x0000000000017941 */ /* 0x000fea0003800000 */
.L_x_106:
        /* <DEDUP_REMOVED lines=10> */
.L_x_109:
[----:B------:R-:W-:Y:S05]  /*3f80*/  BSYNC B1 ;  /* 0x0000000000017941 */ /* 0x000fea0003800000 */
.L_x_108:
        /* <DEDUP_REMOVED lines=9> */
.L_x_111:
[----:B------:R-:W-:Y:S05]  /*4020*/  BSYNC B1 ;  /* 0x0000000000017941 */ /* 0x000fea0003800000 */
.L_x_110:
        /* <DEDUP_REMOVED lines=9> */
.L_x_113:
[----:B------:R-:W-:Y:S05]  /*40c0*/  BSYNC B1 ;  /* 0x0000000000017941 */ /* 0x000fea0003800000 */
.L_x_112:
        /* <DEDUP_REMOVED lines=10> */
.L_x_115:
[----:B------:R-:W-:Y:S05]  /*4170*/  BSYNC B1 ;  /* 0x0000000000017941 */ /* 0x000fea0003800000 */
.L_x_114:
        /* <DEDUP_REMOVED lines=10> */
.L_x_117:
[----:B------:R-:W-:Y:S05]  /*4220*/  BSYNC B1 ;  /* 0x0000000000017941 */ /* 0x000fea0003800000 */
.L_x_116:
        /* <DEDUP_REMOVED lines=9> */
.L_x_119:
[----:B------:R-:W-:Y:S05]  /*42c0*/  BSYNC B1 ;  /* 0x0000000000017941 */ /* 0x000fea0003800000 */
.L_x_118:
        /* <DEDUP_REMOVED lines=9> */
.L_x_121:
[----:B------:R-:W-:Y:S05]  /*4360*/  BSYNC B1 ;  /* 0x0000000000017941 */ /* 0x000fea0003800000 */
.L_x_120:
        /* <DEDUP_REMOVED lines=10> */
.L_x_123:
[----:B------:R-:W-:Y:S05]  /*4410*/  BSYNC B1 ;  /* 0x0000000000017941 */ /* 0x000fea0003800000 */
.L_x_122:
        /* <DEDUP_REMOVED lines=10> */
.L_x_125:
[----:B------:R-:W-:Y:S05]  /*44c0*/  BSYNC B1 ;  /* 0x0000000000017941 */ /* 0x000fea0003800000 */
.L_x_124:
        /* <DEDUP_REMOVED lines=9> */
.L_x_127:
[----:B------:R-:W-:Y:S05]  /*4560*/  BSYNC B1 ;  /* 0x0000000000017941 */ /* 0x000fea0003800000 */
.L_x_126:
        /* <DEDUP_REMOVED lines=9> */
.L_x_129:
[----:B------:R-:W-:Y:S05]  /*4600*/  BSYNC B1 ;  /* 0x0000000000017941 */ /* 0x000fea0003800000 */
.L_x_128:
        /* <DEDUP_REMOVED lines=10> */
.L_x_131:
[----:B------:R-:W-:Y:S05]  /*46b0*/  BSYNC B1 ;  /* 0x0000000000017941 */ /* 0x000fea0003800000 */
.L_x_130:
        /* <DEDUP_REMOVED lines=10> */
.L_x_133:
[----:B------:R-:W-:Y:S05]  /*4760*/  BSYNC B1 ;  /* 0x0000000000017941 */ /* 0x000fea0003800000 */
.L_x_132:
        /* <DEDUP_REMOVED lines=9> */
.L_x_135:
[----:B------:R-:W-:Y:S05]  /*4800*/  BSYNC B1 ;  /* 0x0000000000017941 */ /* 0x000fea0003800000 */
.L_x_134:
        /* <DEDUP_REMOVED lines=9> */
.L_x_137:
[----:B------:R-:W-:Y:S05]  /*48a0*/  BSYNC B1 ;  /* 0x0000000000017941 */ /* 0x000fea0003800000 */
.L_x_136:
        /* <DEDUP_REMOVED lines=10> */
.L_x_139:
[----:B------:R-:W-:Y:S05]  /*4950*/  BSYNC B1 ;  /* 0x0000000000017941 */ /* 0x000fea0003800000 */
.L_x_138:
        /* <DEDUP_REMOVED lines=10> */
.L_x_141:
[----:B------:R-:W-:Y:S05]  /*4a00*/  BSYNC B1 ;  /* 0x0000000000017941 */ /* 0x000fea0003800000 */
.L_x_140:
        /* <DEDUP_REMOVED lines=9> */
.L_x_143:
[----:B------:R-:W-:Y:S05]  /*4aa0*/  BSYNC B1 ;  /* 0x0000000000017941 */ /* 0x000fea0003800000 */
.L_x_142:
        /* <DEDUP_REMOVED lines=9> */
.L_x_145:
[----:B------:R-:W-:Y:S05]  /*4b40*/  BSYNC B1 ;  /* 0x0000000000017941 */ /* 0x000fea0003800000 */
.L_x_144:
        /* <DEDUP_REMOVED lines=10> */
.L_x_147:
[----:B------:R-:W-:Y:S05]  /*4bf0*/  BSYNC B1 ;  /* 0x0000000000017941 */ /* 0x000fea0003800000 */
.L_x_146:
        /* <DEDUP_REMOVED lines=10> */
.L_x_149:
[----:B------:R-:W-:Y:S05]  /*4ca0*/  BSYNC B1 ;  /* 0x0000000000017941 */ /* 0x000fea0003800000 */
.L_x_148:
        /* <DEDUP_REMOVED lines=9> */
.L_x_151:
[----:B------:R-:W-:Y:S05]  /*4d40*/  BSYNC B1 ;  /* 0x0000000000017941 */ /* 0x000fea0003800000 */
.L_x_150:
        /* <DEDUP_REMOVED lines=9> */
.L_x_153:
[----:B------:R-:W-:Y:S05]  /*4de0*/  BSYNC B1 ;  /* 0x0000000000017941 */ /* 0x000fea0003800000 */
.L_x_152:
        /* <DEDUP_REMOVED lines=10> */
.L_x_155:
[----:B------:R-:W-:Y:S05]  /*4e90*/  BSYNC B1 ;  /* 0x0000000000017941 */ /* 0x000fea0003800000 */
.L_x_154:
        /* <DEDUP_REMOVED lines=10> */
.L_x_157:
[----:B------:R-:W-:Y:S05]  /*4f40*/  BSYNC B1 ;  /* 0x0000000000017941 */ /* 0x000fea0003800000 */
.L_x_156:
        /* <DEDUP_REMOVED lines=9> */
.L_x_159:
[----:B------:R-:W-:Y:S05]  /*4fe0*/  BSYNC B1 ;  /* 0x0000000000017941 */ /* 0x000fea0003800000 */
.L_x_158:
        /* <DEDUP_REMOVED lines=9> */
.L_x_161:
[----:B------:R-:W-:Y:S05]  /*5080*/  BSYNC B1 ;  /* 0x0000000000017941 */ /* 0x000fea0003800000 */
.L_x_160:
        /* <DEDUP_REMOVED lines=10> */
.L_x_163:
[----:B------:R-:W-:Y:S05]  /*5130*/  BSYNC B1 ;  /* 0x0000000000017941 */ /* 0x000fea0003800000 */
.L_x_162:
        /* <DEDUP_REMOVED lines=10> */
.L_x_165:
[----:B------:R-:W-:Y:S05]  /*51e0*/  BSYNC B1 ;  /* 0x0000000000017941 */ /* 0x000fea0003800000 */
.L_x_164:
        /* <DEDUP_REMOVED lines=9> */
.L_x_167:
[----:B------:R-:W-:Y:S05]  /*5280*/  BSYNC B1 ;  /* 0x0000000000017941 */ /* 0x000fea0003800000 */
.L_x_166:
        /* <DEDUP_REMOVED lines=9> */
.L_x_169:
[----:B------:R-:W-:Y:S05]  /*5320*/  BSYNC B1 ;  /* 0x0000000000017941 */ /* 0x000fea0003800000 */
.L_x_168:
        /* <DEDUP_REMOVED lines=10> */
.L_x_171:
[----:B------:R-:W-:Y:S05]  /*53d0*/  BSYNC B1 ;  /* 0x0000000000017941 */ /* 0x000fea0003800000 */
.L_x_170:
        /* <DEDUP_REMOVED lines=10> */
.L_x_173:
[----:B------:R-:W-:Y:S05]  /*5480*/  BSYNC B1 ;  /* 0x0000000000017941 */ /* 0x000fea0003800000 */
.L_x_172:
        /* <DEDUP_REMOVED lines=9> */
.L_x_175:
[----:B------:R-:W-:Y:S05]  /*5520*/  BSYNC B1 ;  /* 0x0000000000017941 */ /* 0x000fea0003800000 */
.L_x_174:
        /* <DEDUP_REMOVED lines=9> */
.L_x_177:
[----:B------:R-:W-:Y:S05]  /*55c0*/  BSYNC B1 ;  /* 0x0000000000017941 */ /* 0x000fea0003800000 */
.L_x_176:
        /* <DEDUP_REMOVED lines=10> */
.L_x_179:
[----:B------:R-:W-:Y:S05]  /*5670*/  BSYNC B1 ;  /* 0x0000000000017941 */ /* 0x000fea0003800000 */
.L_x_178:
        /* <DEDUP_REMOVED lines=10> */
.L_x_181:
[----:B------:R-:W-:Y:S05]  /*5720*/  BSYNC B1 ;  /* 0x0000000000017941 */ /* 0x000fea0003800000 */
.L_x_180:
        /* <DEDUP_REMOVED lines=9> */
.L_x_183:
[----:B------:R-:W-:Y:S05]  /*57c0*/  BSYNC B1 ;  /* 0x0000000000017941 */ /* 0x000fea0003800000 */
.L_x_182:
        /* <DEDUP_REMOVED lines=9> */
.L_x_185:
[----:B------:R-:W-:Y:S05]  /*5860*/  BSYNC B1 ;  /* 0x0000000000017941 */ /* 0x000fea0003800000 */
.L_x_184:
        /* <DEDUP_REMOVED lines=10> */
.L_x_187:
[----:B------:R-:W-:Y:S05]  /*5910*/  BSYNC B1 ;  /* 0x0000000000017941 */ /* 0x000fea0003800000 */
.L_x_186:
        /* <DEDUP_REMOVED lines=10> */
.L_x_189:
[----:B------:R-:W-:Y:S05]  /*59c0*/  BSYNC B1 ;  /* 0x0000000000017941 */ /* 0x000fea0003800000 */
.L_x_188:
        /* <DEDUP_REMOVED lines=9> */
.L_x_191:
[----:B------:R-:W-:Y:S05]  /*5a60*/  BSYNC B1 ;  /* 0x0000000000017941 */ /* 0x000fea0003800000 */
.L_x_190:
        /* <DEDUP_REMOVED lines=9> */
.L_x_193:
[----:B------:R-:W-:Y:S05]  /*5b00*/  BSYNC B1 ;  /* 0x0000000000017941 */ /* 0x000fea0003800000 */
.L_x_192:
        /* <DEDUP_REMOVED lines=10> */
.L_x_195:
[----:B------:R-:W-:Y:S05]  /*5bb0*/  BSYNC B1 ;  /* 0x0000000000017941 */ /* 0x000fea0003800000 */
.L_x_194:
        /* <DEDUP_REMOVED lines=10> */
.L_x_197:
[----:B------:R-:W-:Y:S05]  /*5c60*/  BSYNC B1 ;  /* 0x0000000000017941 */ /* 0x000fea0003800000 */
.L_x_196:
        /* <DEDUP_REMOVED lines=9> */
.L_x_199:
[----:B------:R-:W-:Y:S05]  /*5d00*/  BSYNC B1 ;  /* 0x0000000000017941 */ /* 0x000fea0003800000 */
.L_x_198:
        /* <DEDUP_REMOVED lines=9> */
.L_x_201:
[----:B------:R-:W-:Y:S05]  /*5da0*/  BSYNC B1 ;  /* 0x0000000000017941 */ /* 0x000fea0003800000 */
.L_x_200:
        /* <DEDUP_REMOVED lines=10> */
.L_x_203:
[----:B------:R-:W-:Y:S05]  /*5e50*/  BSYNC B1 ;  /* 0x0000000000017941 */ /* 0x000fea0003800000 */
.L_x_202:
        /* <DEDUP_REMOVED lines=10> */
.L_x_205:
[----:B------:R-:W-:Y:S05]  /*5f00*/  BSYNC B1 ;  /* 0x0000000000017941 */ /* 0x000fea0003800000 */
.L_x_204:
        /* <DEDUP_REMOVED lines=9> */
.L_x_207:
[----:B------:R-:W-:Y:S05]  /*5fa0*/  BSYNC B1 ;  /* 0x0000000000017941 */ /* 0x000fea0003800000 */
.L_x_206:
        /* <DEDUP_REMOVED lines=9> */
.L_x_209:
[----:B------:R-:W-:Y:S05]  /*6040*/  BSYNC B1 ;  /* 0x0000000000017941 */ /* 0x000fea0003800000 */
.L_x_208:
        /* <DEDUP_REMOVED lines=10> */
.L_x_211:
[----:B------:R-:W-:Y:S05]  /*60f0*/  BSYNC B1 ;  /* 0x0000000000017941 */ /* 0x000fea0003800000 */
.L_x_210:
        /* <DEDUP_REMOVED lines=10> */
.L_x_213:
[----:B------:R-:W-:Y:S05]  /*61a0*/  BSYNC B1 ;  /* 0x0000000000017941 */ /* 0x000fea0003800000 */
.L_x_212:
[----:B01-345:R-:W-:Y:S01]  /*61b0*/  HADD2.F32 R6, -RZ, R131.H0_H0 ;  /* 0x20000083ff067230 */ /* 0x03bfe20000004100 */
        /* <DEDUP_REMOVED lines=8> */
.L_x_215:
[----:B------:R-:W-:Y:S05]  /*6240*/  BSYNC B1 ;  /* 0x0000000000017941 */ /* 0x000fea0003800000 */
.L_x_214:
[----:B0----5:R-:W-:Y:S01]  /*6250*/  HADD2.F32 R4, -RZ, R131.H0_H0 ;  /* 0x20000083ff047230 */ /* 0x021fe20000004100 */
[----:B------:R-:W-:Y:S01]  /*6260*/  ISETP.GT.AND P0, PT, R8, 0x8, P0 ;  /* 0x000000080800780c */ /* 0x000fe20000704270 */
[----:B------:R-:W-:Y:S01]  /*6270*/  @P1 IMAD.MOV.U32 R5, RZ, RZ, R13 ;  /* 0x000000ffff051224 */ /* 0x000fe200078e000d */
[----:B------:R-:W-:Y:S02]  /*6280*/  BSSY B1, `(.L_x_216) ;  /* 0x0000008000017945 */ /* 0x000fe40003800000 */
[----:B------:R-:W-:Y:S01]  /*6290*/  FMUL R3, R4, R121 ;  /* 0x0000007904037220 */ /* 0x000fe20000400000 */
[----:B------:R-:W-:-:S03]  /*62a0*/  @P1 IMAD.MOV.U32 R4, RZ, RZ, R12 ;  /* 0x000000ffff041224 */ /* 0x000fc600078e000c */
[----:B------:R-:W-:-:S05]  /*62b0*/  FFMA R3, R118, R120, R3 ;  /* 0x0000007876037223 */ /* 0x000fca0000000003 */
[----:B------:R-:W-:-:S05]  /*62c0*/  F2FP.F16.F32.PACK_AB R3, RZ, R3 ;  /* 0x00000003ff03723e */ /* 0x000fca00000000ff */
[----:B------:R0:W-:Y:S01]  /*62d0*/  @P1 STG.E.U16 desc[UR36][R4.64+0x170], R3 ;  /* 0x0001700304001986 */ /* 0x0001e2000c101524 */
[----:B------:R-:W-:Y:S05]  /*62e0*/  @!P0 BRA `(.L_x_217) ;  /* 0x0000000000048947 */ /* 0x000fea0003800000 */
[----:B------:R3:W5:Y:S02]  /*62f0*/  LDG.E.LTC128B.U16 R131, desc[UR36][R10.64+0x172] ;  /* 0x000172240a837981 */ /* 0x000764000c1e1520 */
.L_x_217:
[----:B------:R-:W-:Y:S05]  /*6300*/  BSYNC B1 ;  /* 0x0000000000017941 */ /* 0x000fea0003800000 */
.L_x_216:
[----:B------:R-:W-:Y:S05]  /*6310*/  @!P0 BRA `(.L_x_218) ;  /* 0x0000001800f08947 */ /* 0x000fea0003800000 */
[----:B0----5:R-:W-:-:S05]  /*6320*/  HADD2.F32 R4, -RZ, R131.H0_H0 ;  /* 0x20000083ff047230 */ /* 0x021fca0000004100 */
[----:B------:R-:W-:-:S04]  /*6330*/  FMUL R4, R4, R121 ;  /* 0x0000007904047220 */ /* 0x000fc80000400000 */
[----:B------:R-:W-:-:S05]  /*6340*/  FFMA R4, R119, R120, R4 ;  /* 0x0000007877047223 */ /* 0x000fca0000000004 */
[----:B------:R-:W-:-:S05]  /*6350*/  F2FP.F16.F32.PACK_AB R4, RZ, R4 ;  /* 0x00000004ff04723e */ /* 0x000fca00000000ff */
[----:B------:R4:W-:Y:S01]  /*6360*/  STG.E.U16 desc[UR36][R12.64+0x172], R4 ;  /* 0x000172040c007986 */ /* 0x0009e2000c101524 */
[----:B------:R-:W-:Y:S05]  /*6370*/  BRA `(.L_x_218) ;  /* 0x0000001800d87947 */ /* 0x000fea0003800000 */
.L_x_29:
[----:B------:R-:W-:Y:S01]  /*6380*/  ISETP.GT.AND P3, PT, R3, 0x1, PT ;  /* 0x000000010300780c */ /* 0x000fe20003f64270 */
[----:B------:R-:W-:Y:S01]  /*6390*/  ULDC.64 UR4, c[0x0][0x5c0] ;  /* 0x0001700000047ab9 */ /* 0x000fe20000000a00 */
[-C--:B------:R-:W-:Y:S01]  /*63a0*/  FMUL R24, R24, R120.reuse ;  /* 0x0000007818187220 */ /* 0x080fe20000400000 */
[----:B------:R-:W-:Y:S01]  /*63b0*/  LEA R4, P4, R134, UR4, 0x1 ;  /* 0x0000000486047c11 */ /* 0x000fe2000f8808ff */
[-C--:B------:R-:W-:Y:S01]  /*63c0*/  FMUL R25, R25, R120.reuse ;  /* 0x0000007819197220 */ /* 0x080fe20000400000 */
[----:B------:R-:W-:Y:S01]  /*63d0*/  ISETP.GT.AND P0, PT, R8, RZ, P3 ;  /* 0x000000ff0800720c */ /* 0x000fe20001f04270 */
[----:B------:R-:W-:Y:S01]  /*63e0*/  FMUL R26, R26, R120 ;  /* 0x000000781a1a7220 */ /* 0x000fe20000400000 */
[----:B------:R-:W-:Y:S01]  /*63f0*/  F2FP.F16.F32.PACK_AB R24, RZ, R24 ;  /* 0x00000018ff18723e */ /* 0x000fe200000000ff */
[-C--:B------:R-:W-:Y:S01]  /*6400*/  FMUL R27, R27, R120.reuse ;  /* 0x000000781b1b7220 */ /* 0x080fe20000400000 */
[----:B------:R-:W-:Y:S01]  /*6410*/  LEA.HI.X R5, R134, UR5, R143, 0x1, P4 ;  /* 0x0000000586057c11 */ /* 0x000fe2000a0f0c8f */
[-C--:B------:R-:W-:Y:S01]  /*6420*/  FMUL R28, R28, R120.reuse ;  /* 0x000000781c1c7220 */ /* 0x080fe20000400000 */
[----:B------:R-:W-:Y:S01]  /*6430*/  F2FP.F16.F32.PACK_AB R25, RZ, R25 ;  /* 0x00000019ff19723e */ /* 0x000fe200000000ff */
[-C--:B------:R-:W-:Y:S01]  /*6440*/  FMUL R29, R29, R120.reuse ;  /* 0x000000781d1d7220 */ /* 0x080fe20000400000 */
[----:B------:R-:W-:Y:S01]  /*6450*/  ISETP.GT.AND P2, PT, R8, 0x8, P2 ;  /* 0x000000080800780c */ /* 0x000fe20001744270 */
[----:B------:R-:W-:Y:S01]  /*6460*/  @P1 STG.E.U16 desc[UR36][R4.64], R24 ;  /* 0x0000001804001986 */ /* 0x000fe2000c101524 */
[----:B------:R-:W-:Y:S01]  /*6470*/  ISETP.GT.AND P1, PT, R3, 0x8, PT ;  /* 0x000000080300780c */ /* 0x000fe20003f24270 */
[----:B------:R-:W-:Y:S01]  /*6480*/  FMUL R30, R30, R120 ;  /* 0x000000781e1e7220 */ /* 0x000fe20000400000 */
[C---:B------:R-:W-:Y:S01]  /*6490*/  SHF.L.U64.HI R7, R125.reuse, 0x1, R124 ;  /* 0x000000017d077819 */ /* 0x040fe2000001027c */
[----:B------:R-:W-:Y:S01]  /*64a0*/  @P0 STG.E.U16 desc[UR36][R4.64+0x2], R25 ;  /* 0x0000021904000986 */ /* 0x000fe2000c101524 */
[----:B------:R-:W-:Y:S01]  /*64b0*/  LEA R6, P5, R125, R4, 0x1 ;  /* 0x000000047d067211 */ /* 0x000fe200078a08ff */
[-C--:B------:R-:W-:Y:S01]  /*64c0*/  FMUL R31, R31, R120.reuse ;  /* 0x000000781f1f7220 */ /* 0x080fe20000400000 */
[----:B------:R-:W-:Y:S01]  /*64d0*/  ISETP.GT.AND P3, PT, R8, 0x8, P3 ;  /* 0x000000080800780c */ /* 0x000fe20001f64270 */
[-C--:B------:R-:W-:Y:S01]  /*64e0*/  FMUL R32, R32, R120.reuse ;  /* 0x0000007820207220 */ /* 0x080fe20000400000 */
[----:B------:R-:W-:Y:S01]  /*64f0*/  ISETP.GT.AND P0, PT, R3, 0x9, PT ;  /* 0x000000090300780c */ /* 0x000fe20003f04270 */
[----:B------:R-:W-:Y:S01]  /*6500*/  IMAD.X R7, R7, 0x1, R5, P5 ;  /* 0x0000000107077824 */ /* 0x000fe200028e0605 */
[----:B------:R-:W-:Y:S01]  /*6510*/  ISETP.GT.AND P4, PT, R8, RZ, P1 ;  /* 0x000000ff0800720c */ /* 0x000fe20000f84270 */
[----:B------:R-:W-:Y:S01]  /*6520*/  FMUL R33, R33, R120 ;  /* 0x0000007821217220 */ /* 0x000fe20000400000 */
[----:B------:R-:W-:Y:S01]  /*6530*/  F2FP.F16.F32.PACK_AB R26, RZ, R26 ;  /* 0x0000001aff1a723e */ /* 0x000fe200000000ff */
[-C--:B------:R-:W-:Y:S01]  /*6540*/  FMUL R34, R34, R120.reuse ;  /* 0x0000007822227220 */ /* 0x080fe20000400000 */
[----:B------:R-:W-:Y:S01]  /*6550*/  ISETP.GT.AND P5, PT, R8, RZ, P0 ;  /* 0x000000ff0800720c */ /* 0x000fe200007a4270 */
[----:B------:R-:W-:Y:S01]  /*6560*/  FMUL R35, R35, R120 ;  /* 0x0000007823237220 */ /* 0x000fe20000400000 */
[----:B------:R-:W-:Y:S01]  /*6570*/  F2FP.F16.F32.PACK_AB R27, RZ, R27 ;  /* 0x0000001bff1b723e */ /* 0x000fe200000000ff */
[----:B------:R-:W-:Y:S01]  /*6580*/  @P2 STG.E.U16 desc[UR36][R6.64], R26 ;  /* 0x0000001a06002986 */ /* 0x000fe2000c101524 */
[----:B------:R-:W-:Y:S01]  /*6590*/  F2FP.F16.F32.PACK_AB R28, RZ, R28 ;  /* 0x0000001cff1c723e */ /* 0x000fe200000000ff */
[-C--:B------:R-:W-:Y:S01]  /*65a0*/  FMUL R36, R36, R120.reuse ;  /* 0x0000007824247220 */ /* 0x080fe20000400000 */
[C---:B------:R-:W-:Y:S01]  /*65b0*/  ISETP.GT.AND P2, PT, R8.reuse, 0x8, P1 ;  /* 0x000000080800780c */ /* 0x040fe20000f44270 */
[----:B------:R-:W-:Y:S01]  /*65c0*/  @P3 STG.E.U16 desc[UR36][R6.64+0x2], R27 ;  /* 0x0000021b06003986 */ /* 0x000fe2000c101524 */
[----:B------:R-:W-:Y:S01]  /*65d0*/  ISETP.GT.AND P1, PT, R3, 0x10, PT ;  /* 0x000000100300780c */ /* 0x000fe20003f24270 */
[-C--:B------:R-:W-:Y:S01]  /*65e0*/  FMUL R37, R37, R120.reuse ;  /* 0x0000007825257220 */ /* 0x080fe20000400000 */
[----:B------:R-:W-:Y:S01]  /*65f0*/  F2FP.F16.F32.PACK_AB R29, RZ, R29 ;  /* 0x0000001dff1d723e */ /* 0x000fe200000000ff */
[----:B------:R-:W-:Y:S01]  /*6600*/  @P4 STG.E.U16 desc[UR36][R4.64+0x10], R28 ;  /* 0x0000101c04004986 */ /* 0x000fe2000c101524 */
[----:B------:R-:W-:Y:S01]  /*6610*/  ISETP.GT.AND P3, PT, R8, 0x8, P0 ;  /* 0x000000080800780c */ /* 0x000fe20000764270 */
[-C--:B------:R-:W-:Y:S01]  /*6620*/  FMUL R38, R38, R120.reuse ;  /* 0x0000007826267220 */ /* 0x080fe20000400000 */
[----:B------:R-:W-:Y:S01]  /*6630*/  ISETP.GT.AND P0, PT, R3, 0x11, PT ;  /* 0x000000110300780c */ /* 0x000fe20003f04270 */
[----:B------:R-:W-:Y:S01]  /*6640*/  @P5 STG.E.U16 desc[UR36][R4.64+0x12], R29 ;  /* 0x0000121d04005986 */ /* 0x000fe2000c101524 */
        /* <DEDUP_REMOVED lines=268> */
[----:B------:R-:W-:-:S02]  /*7710*/  F2FP.F16.F32.PACK_AB R84, RZ, R84 ;  /* 0x00000054ff54723e */ /* 0x000fc400000000ff */
[C---:B------:R-:W-:Y:S01]  /*7720*/  ISETP.GT.AND P2, PT, R8.reuse, 0x8, P1 ;  /* 0x000000080800780c */ /* 0x040fe20000f44270 */
[----:B------:R-:W-:Y:S01]  /*7730*/  @P3 STG.E.U16 desc[UR36][R6.64+0xe2], R83 ;  /* 0x0000e25306003986 */ /* 0x000fe2000c101524 */
[C---:B------:R-:W-:Y:S02]  /*7740*/  ISETP.GT.AND P1, PT, R3.reuse, 0x80, PT ;  /* 0x000000800300780c */ /* 0x040fe40003f24270 */
[----:B------:R-:W-:Y:S01]  /*7750*/  F2FP.F16.F32.PACK_AB R85, RZ, R85 ;  /* 0x00000055ff55723e */ /* 0x000fe200000000ff */
[----:B------:R-:W-:Y:S01]  /*7760*/  @P4 STG.E.U16 desc[UR36][R4.64+0xf0], R84 ;  /* 0x0000f05404004986 */ /* 0x000fe2000c101524 */
[C---:B------:R-:W-:Y:S02]  /*7770*/  ISETP.GT.AND P3, PT, R8.reuse, 0x8, P0 ;  /* 0x000000080800780c */ /* 0x040fe40000764270 */
[----:B------:R-:W-:Y:S01]  /*7780*/  ISETP.GT.AND P0, PT, R3, 0x81, PT ;  /* 0x000000810300780c */ /* 0x000fe20003f04270 */
[----:B------:R-:W-:Y:S01]  /*7790*/  @P5 STG.E.U16 desc[UR36][R4.64+0xf2], R85 ;  /* 0x0000f25504005986 */ /* 0x000fe2000c101524 */
[----:B------:R-:W-:-:S02]  /*77a0*/  ISETP.GT.AND P4, PT, R8, RZ, P1 ;  /* 0x000000ff0800720c */ /* 0x000fc40000f84270 */
[----:B------:R-:W-:Y:S02]  /*77b0*/  F2FP.F16.F32.PACK_AB R86, RZ, R86 ;  /* 0x00000056ff56723e */ /* 0x000fe400000000ff */
[C---:B------:R-:W-:Y:S02]  /*77c0*/  ISETP.GT.AND P5, PT, R8.reuse, RZ, P0 ;  /* 0x000000ff0800720c */ /* 0x040fe400007a4270 */
[----:B------:R-:W-:Y:S01]  /*77d0*/  F2FP.F16.F32.PACK_AB R87, RZ, R87 ;  /* 0x00000057ff57723e */ /* 0x000fe200000000ff */
[----:B------:R-:W-:Y:S01]  /*77e0*/  @P2 STG.E.U16 desc[UR36][R6.64+0xf0], R86 ;  /* 0x0000f05606002986 */ /* 0x000fe2000c101524 */
[----:B------:R-:W-:Y:S02]  /*77f0*/  F2FP.F16.F32.PACK_AB R88, RZ, R88 ;  /* 0x00000058ff58723e */ /* 0x000fe400000000ff */
[----:B------:R-:W-:Y:S01]  /*7800*/  ISETP.GT.AND P2, PT, R8, 0x8, P1 ;  /* 0x000000080800780c */ /* 0x000fe20000f44270 */
[----:B------:R-:W-:Y:S01]  /*7810*/  @P3 STG.E.U16 desc[UR36][R6.64+0xf2], R87 ;  /* 0x0000f25706003986 */ /* 0x000fe2000c101524 */
[----:B------:R-:W-:-:S02]  /*7820*/  ISETP.GT.AND P1, PT, R3, 0x88, PT ;  /* 0x000000880300780c */ /* 0x000fc40003f24270 */
[----:B------:R-:W-:Y:S01]  /*7830*/  F2FP.F16.F32.PACK_AB R89, RZ, R89 ;  /* 0x00000059ff59723e */ /* 0x000fe200000000ff */
[----:B------:R-:W-:Y:S01]  /*7840*/  @P4 STG.E.U16 desc[UR36][R4.64+0x100], R88 ;  /* 0x0001005804004986 */ /* 0x000fe2000c101524 */
[C---:B------:R-:W-:Y:S02]  /*7850*/  ISETP.GT.AND P3, PT, R8.reuse, 0x8, P0 ;  /* 0x000000080800780c */ /* 0x040fe40000764270 */
[----:B------:R-:W-:Y:S01]  /*7860*/  ISETP.GT.AND P0, PT, R3, 0x89, PT ;  /* 0x000000890300780c */ /* 0x000fe20003f04270 */
[----:B------:R-:W-:Y:S01]  /*7870*/  @P5 STG.E.U16 desc[UR36][R4.64+0x102], R89 ;  /* 0x0001025904005986 */ /* 0x000fe2000c101524 */
[C---:B------:R-:W-:Y:S02]  /*7880*/  ISETP.GT.AND P4, PT, R8.reuse, RZ, P1 ;  /* 0x000000ff0800720c */ /* 0x040fe40000f84270 */
[----:B------:R-:W-:Y:S02]  /*7890*/  F2FP.F16.F32.PACK_AB R90, RZ, R90 ;  /* 0x0000005aff5a723e */ /* 0x000fe400000000ff */
[----:B------:R-:W-:-:S02]  /*78a0*/  ISETP.GT.AND P5, PT, R8, RZ, P0 ;  /* 0x000000ff0800720c */ /* 0x000fc400007a4270 */
[----:B------:R-:W-:Y:S01]  /*78b0*/  F2FP.F16.F32.PACK_AB R91, RZ, R91 ;  /* 0x0000005bff5b723e */ /* 0x000fe200000000ff */
[----:B------:R-:W-:Y:S01]  /*78c0*/  @P2 STG.E.U16 desc[UR36][R6.64+0x100], R90 ;  /* 0x0001005a06002986 */ /* 0x000fe2000c101524 */
[----:B------:R-:W-:Y:S02]  /*78d0*/  F2FP.F16.F32.PACK_AB R92, RZ, R92 ;  /* 0x0000005cff5c723e */ /* 0x000fe400000000ff */
[C---:B------:R-:W-:Y:S01]  /*78e0*/  ISETP.GT.AND P2, PT, R8.reuse, 0x8, P1 ;  /* 0x000000080800780c */ /* 0x040fe20000f44270 */
[----:B------:R-:W-:Y:S01]  /*78f0*/  @P3 STG.E.U16 desc[UR36][R6.64+0x102], R91 ;  /* 0x0001025b06003986 */ /* 0x000fe2000c101524 */
[----:B------:R-:W-:Y:S02]  /*7900*/  ISETP.GT.AND P1, PT, R3, 0x90, PT ;  /* 0x000000900300780c */ /* 0x000fe40003f24270 */
[----:B------:R-:W-:Y:S01]  /*7910*/  F2FP.F16.F32.PACK_AB R93, RZ, R93 ;  /* 0x0000005dff5d723e */ /* 0x000fe200000000ff */
[----:B------:R-:W-:Y:S01]  /*7920*/  @P4 STG.E.U16 desc[UR36][R4.64+0x110], R92 ;  /* 0x0001105c04004986 */ /* 0x000fe2000c101524 */
[----:B------:R-:W-:-:S02]  /*7930*/  ISETP.GT.AND P3, PT, R8, 0x8, P0 ;  /* 0x000000080800780c */ /* 0x000fc40000764270 */
[----:B------:R-:W-:Y:S01]  /*7940*/  ISETP.GT.AND P0, PT, R3, 0x91, PT ;  /* 0x000000910300780c */ /* 0x000fe20003f04270 */
[----:B------:R-:W-:Y:S01]  /*7950*/  @P5 STG.E.U16 desc[UR36][R4.64+0x112], R93 ;  /* 0x0001125d04005986 */ /* 0x000fe2000c101524 */
[C---:B------:R-:W-:Y:S02]  /*7960*/  ISETP.GT.AND P4, PT, R8.reuse, RZ, P1 ;  /* 0x000000ff0800720c */ /* 0x040fe40000f84270 */
[----:B------:R-:W-:Y:S02]  /*7970*/  F2FP.F16.F32.PACK_AB R94, RZ, R94 ;  /* 0x0000005eff5e723e */ /* 0x000fe400000000ff */
[----:B------:R-:W-:Y:S02]  /*7980*/  ISETP.GT.AND P5, PT, R8, RZ, P0 ;  /* 0x000000ff0800720c */ /* 0x000fe400007a4270 */
        /* <DEDUP_REMOVED lines=26> */
[----:B------:R-:W-:Y:S02]  /*7b30*/  ISETP.GT.AND P5, PT, R8, RZ, P0 ;  /* 0x000000ff0800720c */ /* 0x000fe400007a4270 */
[----:B------:R-:W-:-:S02]  /*7b40*/  F2FP.F16.F32.PACK_AB R102, RZ, R102 ;  /* 0x00000066ff66723e */ /* 0x000fc400000000ff */
[----:B------:R-:W-:Y:S02]  /*7b50*/  F2FP.F16.F32.PACK_AB R103, RZ, R103 ;  /* 0x00000067ff67723e */ /* 0x000fe400000000ff */
[----:B------:R-:W-:Y:S01]  /*7b60*/  F2FP.F16.F32.PACK_AB R104, RZ, R104 ;  /* 0x00000068ff68723e */ /* 0x000fe200000000ff */
[----:B------:R-:W-:Y:S01]  /*7b70*/  @P2 STG.E.U16 desc[UR36][R6.64+0x130], R102 ;  /* 0x0001306606002986 */ /* 0x000fe2000c101524 */
[----:B------:R-:W-:Y:S02]  /*7b80*/  F2FP.F16.F32.PACK_AB R105, RZ, R105 ;  /* 0x00000069ff69723e */ /* 0x000fe400000000ff */
[C---:B------:R-:W-:Y:S01]  /*7b90*/  ISETP.GT.AND P1, PT, R8.reuse, 0x8, P1 ;  /* 0x000000080800780c */ /* 0x040fe20000f24270 */
[----:B------:R-:W-:Y:S01]  /*7ba0*/  @P3 STG.E.U16 desc[UR36][R6.64+0x132], R103 ;  /* 0x0001326706003986 */ /* 0x000fe2000c101524 */
[----:B------:R-:W-:Y:S02]  /*7bb0*/  ISETP.GT.AND P2, PT, R8, 0x8, P0 ;  /* 0x000000080800780c */ /* 0x000fe40000744270 */
[C---:B------:R-:W-:Y:S01]  /*7bc0*/  ISETP.GT.AND P0, PT, R3.reuse, 0xa9, PT ;  /* 0x000000a90300780c */ /* 0x040fe20003f04270 */
[----:B------:R-:W-:Y:S01]  /*7bd0*/  @P4 STG.E.U16 desc[UR36][R4.64+0x140], R104 ;  /* 0x0001406804004986 */ /* 0x000fe2000c101524 */
[----:B------:R-:W-:-:S02]  /*7be0*/  ISETP.GT.AND P4, PT, R3, 0xa8, PT ;  /* 0x000000a80300780c */ /* 0x000fc40003f84270 */
[----:B------:R-:W-:Y:S01]  /*7bf0*/  F2FP.F16.F32.PACK_AB R106, RZ, R106 ;  /* 0x0000006aff6a723e */ /* 0x000fe200000000ff */
[----:B------:R-:W-:Y:S01]  /*7c00*/  @P5 STG.E.U16 desc[UR36][R4.64+0x142], R105 ;  /* 0x0001426904005986 */ /* 0x000fe2000c101524 */
[C---:B------:R-:W-:Y:S02]  /*7c10*/  ISETP.GT.AND P5, PT, R8.reuse, RZ, P4 ;  /* 0x000000ff0800720c */ /* 0x040fe400027a4270 */
[----:B------:R-:W-:Y:S01]  /*7c20*/  F2FP.F16.F32.PACK_AB R107, RZ, R107 ;  /* 0x0000006bff6b723e */ /* 0x000fe200000000ff */
[----:B------:R-:W-:Y:S01]  /*7c30*/  @P1 STG.E.U16 desc[UR36][R6.64+0x140], R106 ;  /* 0x0001406a06001986 */ /* 0x000fe2000c101524 */
[----:B------:R-:W-:Y:S02]  /*7c40*/  F2FP.F16.F32.PACK_AB R108, RZ, R108 ;  /* 0x0000006cff6c723e */ /* 0x000fe400000000ff */
[C---:B------:R-:W-:Y:S01]  /*7c50*/  ISETP.GT.AND P3, PT, R8.reuse, RZ, P0 ;  /* 0x000000ff0800720c */ /* 0x040fe20000764270 */
[----:B------:R-:W-:Y:S01]  /*7c60*/  @P2 STG.E.U16 desc[UR36][R6.64+0x142], R107 ;  /* 0x0001426b06002986 */ /* 0x000fe2000c101524 */
[----:B------:R-:W-:-:S02]  /*7c70*/  ISETP.GT.AND P4, PT, R8, 0x8, P4 ;  /* 0x000000080800780c */ /* 0x000fc40002784270 */
[----:B------:R-:W-:Y:S02]  /*7c80*/  F2FP.F16.F32.PACK_AB R109, RZ, R109 ;  /* 0x0000006dff6d723e */ /* 0x000fe400000000ff */
[----:B------:R-:W-:Y:S01]  /*7c90*/  F2FP.F16.F32.PACK_AB R110, RZ, R110 ;  /* 0x0000006eff6e723e */ /* 0x000fe200000000ff */
[----:B------:R-:W-:Y:S01]  /*7ca0*/  @P5 STG.E.U16 desc[UR36][R4.64+0x150], R108 ;  /* 0x0001506c04005986 */ /* 0x000fe2000c101524 */
[----:B------:R-:W-:Y:S02]  /*7cb0*/  ISETP.GT.AND P5, PT, R8, 0x8, P0 ;  /* 0x000000080800780c */ /* 0x000fe400007a4270 */
[----:B------:R-:W-:Y:S02]  /*7cc0*/  F2FP.F16.F32.PACK_AB R111, RZ, R111 ;  /* 0x0000006fff6f723e */ /* 0x000fe400000000ff */
        /* <DEDUP_REMOVED lines=8> */
[----:B------:R-:W-:Y:S02]  /*7d50*/  ISETP.GT.AND P5, PT, R8, RZ, P0 ;  /* 0x000000ff0800720c */ /* 0x000fe400007a4270 */
[C---:B------:R-:W-:Y:S02]  /*7d60*/  ISETP.GT.AND P2, PT, R3.reuse, 0xb8, PT ;  /* 0x000000b80300780c */ /* 0x040fe40003f44270 */
[----:B------:R-:W-:-:S02]  /*7d70*/  ISETP.GT.AND P1, PT, R3, 0xb9, PT ;  /* 0x000000b90300780c */ /* 0x000fc40003f24270 */
[C---:B------:R-:W-:Y:S02]  /*7d80*/  ISETP.GT.AND P3, PT, R8.reuse, 0x8, P3 ;  /* 0x000000080800780c */ /* 0x040fe40001f64270 */
[C---:B------:R-:W-:Y:S01]  /*7d90*/  ISETP.GT.AND P0, PT, R8.reuse, 0x8, P0 ;  /* 0x000000080800780c */ /* 0x040fe20000704270 */
[----:B------:R-:W-:Y:S01]  /*7da0*/  @P4 STG.E.U16 desc[UR36][R4.64+0x160], R112 ;  /* 0x0001607004004986 */ /* 0x000fe2000c101524 */
[C---:B------:R-:W-:Y:S02]  /*7db0*/  ISETP.GT.AND P4, PT, R8.reuse, RZ, P1 ;  /* 0x000000ff0800720c */ /* 0x040fe40000f84270 */
[----:B------:R-:W-:Y:S01]  /*7dc0*/  F2FP.F16.F32.PACK_AB R114, RZ, R114 ;  /* 0x00000072ff72723e */ /* 0x000fe200000000ff */
[----:B------:R-:W-:Y:S01]  /*7dd0*/  @P5 STG.E.U16 desc[UR36][R4.64+0x162], R113 ;  /* 0x0001627104005986 */ /* 0x000fe2000c101524 */
[C---:B------:R-:W-:Y:S02]  /*7de0*/  ISETP.GT.AND P5, PT, R8.reuse, RZ, P2 ;  /* 0x000000ff0800720c */ /* 0x040fe400017a4270 */
[----:B------:R-:W-:-:S02]  /*7df0*/  ISETP.GT.AND P2, PT, R8, 0x8, P2 ;  /* 0x000000080800780c */ /* 0x000fc40001744270 */
[----:B------:R-:W-:Y:S01]  /*7e00*/  F2FP.F16.F32.PACK_AB R115, RZ, R115 ;  /* 0x00000073ff73723e */ /* 0x000fe200000000ff */
[----:B------:R-:W-:Y:S01]  /*7e10*/  @P3 STG.E.U16 desc[UR36][R6.64+0x160], R114 ;  /* 0x0001607206003986 */ /* 0x000fe2000c101524 */
[----:B------:R-:W-:Y:S02]  /*7e20*/  ISETP.GT.AND P1, PT, R8, 0x8, P1 ;  /* 0x000000080800780c */ /* 0x000fe40000f24270 */
[----:B------:R-:W-:Y:S01]  /*7e30*/  F2FP.F16.F32.PACK_AB R116, RZ, R116 ;  /* 0x00000074ff74723e */ /* 0x000fe200000000ff */
[----:B------:R-:W-:Y:S01]  /*7e40*/  @P0 STG.E.U16 desc[UR36][R6.64+0x162], R115 ;  /* 0x0001627306000986 */ /* 0x000fe2000c101524 */
[----:B------:R-:W-:Y:S02]  /*7e50*/  F2FP.F16.F32.PACK_AB R117, RZ, R117 ;  /* 0x00000075ff75723e */ /* 0x000fe400000000ff */
[----:B------:R-:W-:Y:S01]  /*7e60*/  F2FP.F16.F32.PACK_AB R118, RZ, R118 ;  /* 0x00000076ff76723e */ /* 0x000fe200000000ff */
[----:B------:R-:W-:Y:S01]  /*7e70*/  @P5 STG.E.U16 desc[UR36][R4.64+0x170], R116 ;  /* 0x0001707404005986 */ /* 0x000fe2000c101524 */
[----:B------:R-:W-:-:S03]  /*7e80*/  F2FP.F16.F32.PACK_AB R119, RZ, R119 ;  /* 0x00000077ff77723e */ /* 0x000fc600000000ff */
[----:B------:R0:W-:Y:S02]  /*7e90*/  @P4 STG.E.U16 desc[UR36][R4.64+0x172], R117 ;  /* 0x0001727504004986 */ /* 0x0001e4000c101524 */
[----:B0-----:R-:W-:Y:S02]  /*7ea0*/  @P2 IMAD.MOV.U32 R4, RZ, RZ, R6 ;  /* 0x000000ffff042224 */ /* 0x001fe400078e0006 */
[----:B------:R-:W-:-:S05]  /*7eb0*/  @P2 IMAD.MOV.U32 R5, RZ, RZ, R7 ;  /* 0x000000ffff052224 */ /* 0x000fca00078e0007 */
[----:B------:R0:W-:Y:S04]  /*7ec0*/  @P2 STG.E.U16 desc[UR36][R4.64+0x170], R118 ;  /* 0x0001707604002986 */ /* 0x0001e8000c101524 */
[----:B------:R0:W-:Y:S02]  /*7ed0*/  @P1 STG.E.U16 desc[UR36][R6.64+0x172], R119 ;  /* 0x0001727706001986 */ /* 0x0001e4000c101524 */
.L_x_218:
[----:B------:R-:W-:Y:S05]  /*7ee0*/  BSYNC B0 ;  /* 0x0000000000007941 */ /* 0x000fea0003800000 */
.L_x_28:
[----:B------:R-:W-:Y:S01]  /*7ef0*/  IADD3 R16, P0, R16, UR38, RZ ;  /* 0x0000002610107c10 */ /* 0x000fe2000ff1e0ff */
[----:B------:R-:W-:Y:S01]  /*7f00*/  ULDC.64 UR4, c[0x0][0x650] ;  /* 0x0001940000047ab9 */ /* 0x000fe20000000a00 */
[----:B0-----:R-:W-:Y:S01]  /*7f10*/  PRMT R3, RZ, 0x7610, R3 ;  /* 0x00007610ff037816 */ /* 0x001fe20000000003 */
[----:B------:R-:W-:Y:S01]  /*7f20*/  IMAD.MOV.U32 R130, RZ, RZ, -0x1 ;  /* 0xffffffffff827424 */ /* 0x000fe200078e00ff */
[----:B------:R-:W-:Y:S01]  /*7f30*/  IADD3.X R17, R17, UR41, RZ, P0, !PT ;  /* 0x0000002911117c10 */ /* 0x000fe200087fe4ff */
[----:B------:R-:W-:Y:S01]  /*7f40*/  IMAD.MOV.U32 R19, RZ, RZ, -0x1 ;  /* 0xffffffffff137424 */ /* 0x000fe200078e00ff */
[----:B------:R-:W-:-:S04]  /*7f50*/  ISETP.GE.U32.AND P0, PT, R16, UR4, PT ;  /* 0x0000000410007c0c */ /* 0x000fc8000bf06070 */
[----:B------:R-:W-:-:S13]  /*7f60*/  ISETP.GE.U32.AND.EX P0, PT, R17, UR5, PT, P0 ;  /* 0x0000000511007c0c */ /* 0x000fda000bf06100 */
[----:B------:R-:W-:Y:S05]  /*7f70*/  @P0 BRA `(.L_x_219) ;  /* 0x0000000400500947 */ /* 0x000fea0003800000 */
[----:B-123--:R-:W0:Y:S01]  /*7f80*/  LDC.64 R10, c[0x0][0x628] ;  /* 0x00018a00ff0a7b82 */ /* 0x00ee220000000a00 */
[----:B----4-:R-:W1:Y:S01]  /*7f90*/  S2R R12, SR_CTAID.X ;  /* 0x00000000000c7919 */ /* 0x010e620000002500 */
[----:B------:R-:W-:Y:S02]  /*7fa0*/  IMAD.MOV.U32 R8, RZ, RZ, R16 ;  /* 0x000000ffff087224 */ /* 0x000fe400078e0010 */
[----:B------:R-:W-:Y:S01]  /*7fb0*/  IMAD.MOV.U32 R9, RZ, RZ, R17 ;  /* 0x000000ffff097224 */ /* 0x000fe200078e0011 */
[----:B------:R-:W2:Y:S03]  /*7fc0*/  S2R R20, SR_CTAID.Y ;  /* 0x0000000000147919 */ /* 0x000ea60000002600 */
[----:B------:R-:W3:Y:S08]  /*7fd0*/  LDC R0, c[0x0][0x630] ;  /* 0x00018c00ff007b82 */ /* 0x000ef00000000800 */
[----:B------:R-:W4:Y:S01]  /*7fe0*/  LDC.64 R14, c[0x0][0x620] ;  /* 0x00018800ff0e7b82 */ /* 0x000f220000000a00 */
[----:B0-----:R-:W-:-:S04]  /*7ff0*/  ISETP.NE.U32.AND P0, PT, R10, RZ, PT ;  /* 0x000000ff0a00720c */ /* 0x001fc80003f05070 */
[----:B------:R-:W-:-:S13]  /*8000*/  ISETP.NE.AND.EX P0, PT, R11, RZ, PT, P0 ;  /* 0x000000ff0b00720c */ /* 0x000fda0003f05300 */
[----:B-1234-:R-:W-:Y:S05]  /*8010*/  @!P0 BRA `(.L_x_220) ;  /* 0x0000000000288947 */ /* 0x01efea0003800000 */
        /* <DEDUP_REMOVED lines=10> */
.L_x_220:
[-CC-:B------:R-:W-:Y:S01]  /*80c0*/  SHF.R.U64 R19, R8, R0.reuse, R9.reuse ;  /* 0x0000000008137219 */ /* 0x180fe20000001209 */
[----:B------:R-:W0:Y:S01]  /*80d0*/  LDC.64 R26, c[0x0][0x640] ;  /* 0x00019000ff1a7b82 */ /* 0x000e220000000a00 */
[----:B------:R-:W-:Y:S01]  /*80e0*/  SHF.R.U32.HI R0, RZ, R0, R9 ;  /* 0x00000000ff007219 */ /* 0x000fe20000011609 */
[----:B------:R-:W-:Y:S01]  /*80f0*/  ULDC UR4, c[0x0][0x150] ;  /* 0x0000540000047ab9 */ /* 0x000fe20000000800 */
[----:B------:R-:W-:Y:S02]  /*8100*/  IADD3 R3, P0, RZ, -R19, RZ ;  /* 0x80000013ff037210 */ /* 0x000fe40007f1e0ff */
[----:B------:R-:W-:-:S03]  /*8110*/  I2FP.F32.U32 R7, R12 ;  /* 0x0000000c00077245 */ /* 0x000fc60000201000 */
[----:B------:R-:W1:Y:S01]  /*8120*/  LDC R6, c[0x0][0x618] ;  /* 0x00018600ff067b82 */ /* 0x000e620000000800 */
[----:B------:R-:W-:Y:S02]  /*8130*/  IMAD.X R5, RZ, RZ, ~R0, P0 ;  /* 0x000000ffff057224 */ /* 0x000fe400000e0e00 */
[----:B------:R-:W-:Y:S01]  /*8140*/  FMUL R7, R7, UR4 ;  /* 0x0000000407077c20 */ /* 0x000fe20008400000 */
[----:B------:R-:W-:Y:S01]  /*8150*/  ULDC UR4, c[0x0][0x154] ;  /* 0x0000550000047ab9 */ /* 0x000fe20000000800 */
[-C--:B------:R-:W-:Y:S02]  /*8160*/  IMAD R0, R5, R14.reuse, RZ ;  /* 0x0000000e05007224 */ /* 0x080fe400078e02ff */
[C---:B------:R-:W-:Y:S01]  /*8170*/  IMAD.WIDE.U32 R4, R3.reuse, R14, R16 ;  /* 0x0000000e03047225 */ /* 0x040fe200078e0010 */
[----:B------:R-:W2:Y:S01]  /*8180*/  LDC R8, c[0x0][0x608] ;  /* 0x00018200ff087b82 */ /* 0x000ea20000000800 */
[----:B------:R-:W3:Y:S02]  /*8190*/  F2I.U32.TRUNC.NTZ R7, R7 ;  /* 0x0000000700077305 */ /* 0x000ee4000020f000 */
[----:B------:R-:W-:Y:S01]  /*81a0*/  IMAD R3, R3, R15, R0 ;  /* 0x0000000f03037224 */ /* 0x000fe200078e0200 */
[----:B------:R-:W-:-:S03]  /*81b0*/  I2FP.F32.U32 R0, R20 ;  /* 0x0000001400007245 */ /* 0x000fc60000201000 */
[----:B------:R-:W-:Y:S01]  /*81c0*/  IMAD.IADD R3, R5, 0x1, R3 ;  /* 0x0000000105037824 */ /* 0x000fe200078e0203 */
[----:B------:R-:W4:Y:S01]  /*81d0*/  LDC R11, c[0x0][0x658] ;  /* 0x00019600ff0b7b82 */ /* 0x000f220000000800 */
[----:B0-----:R-:W-:-:S04]  /*81e0*/  ISETP.NE.U32.AND P0, PT, R26, RZ, PT ;  /* 0x000000ff1a00720c */ /* 0x001fc80003f05070 */
[----:B------:R-:W-:-:S03]  /*81f0*/  ISETP.NE.AND.EX P0, PT, R27, RZ, PT, P0 ;  /* 0x000000ff1b00720c */ /* 0x000fc60003f05300 */
[----:B------:R-:W0:Y:S01]  /*8200*/  LDC R9, c[0x0][0x144] ;  /* 0x00005100ff097b82 */ /* 0x000e220000000800 */
[-C--:B-1----:R-:W-:Y:S01]  /*8210*/  SHF.R.U64 R10, R4, R6.reuse, R3 ;  /* 0x00000006040a7219 */ /* 0x082fe20000001203 */
[----:B---3--:R-:W-:Y:S01]  /*8220*/  IMAD.MOV R7, RZ, RZ, -R7 ;  /* 0x000000ffff077224 */ /* 0x008fe200078e0a07 */
[----:B------:R-:W-:Y:S01]  /*8230*/  SHF.R.U32.HI R3, RZ, R6, R3 ;  /* 0x00000006ff037219 */ /* 0x000fe20000011603 */
[----:B------:R-:W-:-:S04]  /*8240*/  FMUL R6, R0, UR4 ;  /* 0x0000000400067c20 */ /* 0x000fc80008400000 */
[----:B------:R-:W1:Y:S01]  /*8250*/  LDC R21, c[0x0][0x148] ;  /* 0x00005200ff157b82 */ /* 0x000e620000000800 */
[----:B------:R3:W0:Y:S01]  /*8260*/  F2I.U32.TRUNC.NTZ R14, R6 ;  /* 0x00000006000e7305 */ /* 0x000622000020f000 */
[-CC-:B--2---:R-:W-:Y:S02]  /*8270*/  SHF.R.U64 R13, R10, R8.reuse, R3.reuse ;  /* 0x000000080a0d7219 */ /* 0x184fe40000001203 */
[----:B------:R-:W-:-:S04]  /*8280*/  SHF.R.U32.HI R0, RZ, R8, R3 ;  /* 0x00000008ff007219 */ /* 0x000fc80000011603 */
[----:B------:R-:W2:Y:S01]  /*8290*/  LDC R24, c[0x0][0x600] ;  /* 0x00018000ff187b82 */ /* 0x000ea20000000800 */
[-CC-:B----4-:R-:W-:Y:S02]  /*82a0*/  SHF.R.U64 R15, R13, R11.reuse, R0.reuse ;  /* 0x0000000b0d0f7219 */ /* 0x190fe40000001200 */
[----:B------:R-:W-:-:S03]  /*82b0*/  SHF.R.U32.HI R5, RZ, R11, R0 ;  /* 0x0000000bff057219 */ /* 0x000fc60000011600 */
[----:B------:R-:W-:Y:S02]  /*82c0*/  IMAD.MOV.U32 R4, RZ, RZ, R15 ;  /* 0x000000ffff047224 */ /* 0x000fe400078e000f */
[----:B------:R-:W4:Y:S01]  /*82d0*/  LDC R28, c[0x0][0x648] ;  /* 0x00019200ff1c7b82 */ /* 0x000f220000000800 */
[----:B0-----:R-:W-:-:S07]  /*82e0*/  IMAD R25, R9, R7, R12 ;  /* 0x0000000709197224 */ /* 0x001fce00078e020c */
[----:B------:R-:W0:Y:S08]  /*82f0*/  LDC R29, c[0x0][0x638] ;  /* 0x00018e00ff1d7b82 */ /* 0x000e300000000800 */
[----:B------:R-:W0:Y:S01]  /*8300*/  LDC R30, c[0x0][0x610] ;  /* 0x00018400ff1e7b82 */ /* 0x000e220000000800 */
[----:B-123--:R-:W-:Y:S05]  /*8310*/  @!P0 BRA `(.L_x_221) ;  /* 0x0000000000288947 */ /* 0x00efea0003800000 */
        /* <DEDUP_REMOVED lines=10> */
.L_x_221:
[----:B------:R-:W-:Y:S01]  /*83c0*/  ISETP.NE.AND P0, PT, R2, 0x1, PT ;  /* 0x000000010200780c */ /* 0x000fe20003f05270 */
[----:B------:R-:W-:Y:S01]  /*83d0*/  IMAD.MOV R14, RZ, RZ, -R14 ;  /* 0x000000ffff0e7224 */ /* 0x000fe200078e0a0e */
[----:B----4-:R-:W-:Y:S01]  /*83e0*/  SHF.R.U64 R3, R4, R28, R5 ;  /* 0x0000001c04037219 */ /* 0x010fe20000001205 */
[----:B------:R-:W-:Y:S01]  /*83f0*/  VIADD R5, R24, 0xffffffff ;  /* 0xffffffff18057836 */ /* 0x000fe20000000000 */
[----:B------:R-:W-:-:S03]  /*8400*/  LOP3.LUT R0, R13, R128, RZ, 0xc0, !PT ;  /* 0x000000800d007212 */ /* 0x000fc600078ec0ff */
[----:B------:R-:W-:Y:S01]  /*8410*/  IMAD.MOV R4, RZ, RZ, -R3 ;  /* 0x000000ffff047224 */ /* 0x000fe200078e0a03 */
[----:B------:R-:W-:Y:S01]  /*8420*/  LOP3.LUT R10, R10, R5, RZ, 0xc0, !PT ;  /* 0x000000050a0a7212 */ /* 0x000fe200078ec0ff */
[----:B------:R-:W-:Y:S02]  /*8430*/  IMAD R0, R123, R3, R0 ;  /* 0x000000037b007224 */ /* 0x000fe400078e0200 */
[----:B0-----:R-:W-:Y:S02]  /*8440*/  IMAD R3, R4, R29, R15 ;  /* 0x0000001d04037224 */ /* 0x001fe400078e020f */
[----:B------:R-:W-:Y:S02]  /*8450*/  @P0 IMAD R25, R21, R14, R20 ;  /* 0x0000000e15190224 */ /* 0x000fe400078e0214 */
[----:B------:R-:W-:Y:S02]  /*8460*/  IMAD R5, R3, R24, R10 ;  /* 0x0000001803057224 */ /* 0x000fe400078e020a */
[----:B------:R-:W-:-:S02]  /*8470*/  IMAD R0, R0, R30, R25 ;  /* 0x0000001e00007224 */ /* 0x000fc400078e0219 */
[----:B------:R-:W-:-:S03]  /*8480*/  IMAD.MOV.U32 R4, RZ, RZ, 0x1 ;  /* 0x00000001ff047424 */ /* 0x000fc600078e00ff */
[----:B------:R-:W-:Y:S02]  /*8490*/  SEL R130, R5, R0, !P0 ;  /* 0x0000000005827207 */ /* 0x000fe40004000000 */
[----:B------:R-:W-:Y:S02]  /*84a0*/  PRMT R3, R4, 0x7610, R3 ;  /* 0x0000761004037816 */ /* 0x000fe40000000003 */
[----:B------:R-:W-:-:S07]  /*84b0*/  SEL R0, R0, R5, !P0 ;  /* 0x0000000500007207 */ /* 0x000fce0004000000 */
.L_x_219:
[----:B------:R-:W-:Y:S01]  /*84c0*/  LOP3.LUT P0, RZ, R3, 0xff, RZ, 0xc0, !PT ;  /* 0x000000ff03ff7812 */ /* 0x000fe2000780c0ff */
[----:B-----5:R-:W-:-:S12]  /*84d0*/  IMAD.MOV.U32 R131, RZ, RZ, R0 ;  /* 0x000000ffff837224 */ /* 0x020fd800078e0000 */
[----:B------:R-:W-:Y:S05]  /*84e0*/  @P0 BRA `(.L_x_222) ;  /* 0xffffff8c00200947 */ /* 0x000fea000383ffff */
[----:B------:R-:W-:Y:S05]  /*84f0*/  EXIT ;  /* 0x000000000000794d */ /* 0x000fea0003800000 */
.L_x_3:
        /* <DEDUP_REMOVED lines=26> */
.L_x_224:
[--C-:B------:R-:W-:Y:S01]  /*86a0*/  SHF.R.U64 R14, R12, R20, R13.reuse ;  /* 0x000000140c0e7219 */ /* 0x100fe2000000120d */
[----:B------:R-:W0:Y:S01]  /*86b0*/  LDC R24, c[0x0][0x618] ;  /* 0x00018600ff187b82 */ /* 0x000e220000000800 */
[----:B------:R-:W-:Y:S01]  /*86c0*/  I2FP.F32.U32 R8, R6 ;  /* 0x0000000600087245 */ /* 0x000fe20000201000 */
[----:B------:R-:W-:Y:S01]  /*86d0*/  ULDC UR4, c[0x0][0x150] ;  /* 0x0000540000047ab9 */ /* 0x000fe20000000800 */
[----:B------:R-:W-:Y:S02]  /*86e0*/  SHF.R.U32.HI R7, RZ, R20, R13 ;  /* 0x00000014ff077219 */ /* 0x000fe4000001160d */
[----:B------:R-:W-:Y:S01]  /*86f0*/  IADD3 R11, P0, RZ, -R14, RZ ;  /* 0x8000000eff0b7210 */ /* 0x000fe20007f1e0ff */
[----:B------:R-:W-:Y:S01]  /*8700*/  FMUL R13, R8, UR4 ;  /* 0x00000004080d7c20 */ /* 0x000fe20008400000 */
[----:B------:R-:W-:Y:S01]  /*8710*/  ULDC UR4, c[0x0][0x154] ;  /* 0x0000550000047ab9 */ /* 0x000fe20000000800 */
[----:B------:R-:W1:Y:S02]  /*8720*/  LDC.64 R26, c[0x0][0x640] ;  /* 0x00019000ff1a7b82 */ /* 0x000e640000000a00 */
[----:B------:R-:W-:-:S02]  /*8730*/  IMAD.X R7, RZ, RZ, ~R7, P0 ;  /* 0x000000ffff077224 */ /* 0x000fc400000e0e07 */
[----:B------:R-:W2:Y:S01]  /*8740*/  F2I.U32.TRUNC.NTZ R13, R13 ;  /* 0x0000000d000d7305 */ /* 0x000ea2000020f000 */
[----:B------:R-:W-:-:S03]  /*8750*/  IMAD.WIDE.U32 R8, R11, R22, R16 ;  /* 0x000000160b087225 */ /* 0x000fc600078e0010 */
[----:B------:R-:W3:Y:S01]  /*8760*/  LDC R15, c[0x0][0x144] ;  /* 0x00005100ff0f7b82 */ /* 0x000ee20000000800 */
[----:B------:R-:W-:-:S04]  /*8770*/  IMAD R10, R7, R22, RZ ;  /* 0x00000016070a7224 */ /* 0x000fc800078e02ff */
[----:B------:R-:W-:Y:S02]  /*8780*/  IMAD R7, R11, R23, R10 ;  /* 0x000000170b077224 */ /* 0x000fe400078e020a */
[----:B------:R-:W-:Y:S01]  /*8790*/  IMAD.MOV.U32 R10, RZ, RZ, -0x1 ;  /* 0xffffffffff0a7424 */ /* 0x000fe200078e00ff */
[----:B------:R-:W4:Y:S01]  /*87a0*/  LDC R20, c[0x0][0x608] ;  /* 0x00018200ff147b82 */ /* 0x000f220000000800 */
[----:B------:R-:W-:Y:S01]  /*87b0*/  IMAD.IADD R7, R9, 0x1, R7 ;  /* 0x0000000109077824 */ /* 0x000fe200078e0207 */
[----:B------:R-:W-:-:S04]  /*87c0*/  I2FP.F32.U32 R9, R3 ;  /* 0x0000000300097245 */ /* 0x000fc80000201000 */
[-C--:B0-----:R-:W-:Y:S01]  /*87d0*/  SHF.R.U64 R12, R8, R24.reuse, R7 ;  /* 0x00000018080c7219 */ /* 0x081fe20000001207 */
[----:B--2---:R-:W-:Y:S01]  /*87e0*/  IMAD.MOV R8, RZ, RZ, -R13 ;  /* 0x000000ffff087224 */ /* 0x004fe200078e0a0d */
[----:B------:R-:W0:Y:S01]  /*87f0*/  LDC R11, c[0x0][0x658] ;  /* 0x00019600ff0b7b82 */ /* 0x000e220000000800 */
[----:B-1----:R-:W-:Y:S01]  /*8800*/  ISETP.NE.U32.AND P0, PT, R26, RZ, PT ;  /* 0x000000ff1a00720c */ /* 0x002fe20003f05070 */
[----:B------:R-:W-:Y:S01]  /*8810*/  FMUL R9, R9, UR4 ;  /* 0x0000000409097c20 */ /* 0x000fe20008400000 */
[----:B------:R-:W-:Y:S02]  /*8820*/  SHF.R.U32.HI R7, RZ, R24, R7 ;  /* 0x00000018ff077219 */ /* 0x000fe40000011607 */
[----:B------:R-:W-:-:S03]  /*8830*/  ISETP.NE.AND.EX P0, PT, R27, RZ, PT, P0 ;  /* 0x000000ff1b00720c */ /* 0x000fc60003f05300 */
[----:B------:R-:W1:Y:S01]  /*8840*/  LDC R22, c[0x0][0x148] ;  /* 0x00005200ff167b82 */ /* 0x000e620000000800 */
[----:B---3--:R-:W-:Y:S02]  /*8850*/  IMAD R23, R15, R8, R6 ;  /* 0x000000080f177224 */ /* 0x008fe400078e0206 */
[----:B------:R-:W-:-:S05]  /*8860*/  IMAD.MOV.U32 R8, RZ, RZ, 0x1 ;  /* 0x00000001ff087424 */ /* 0x000fca00078e00ff */
[----:B------:R-:W2:Y:S01]  /*8870*/  LDC R21, c[0x0][0x600] ;  /* 0x00018000ff157b82 */ /* 0x000ea20000000800 */
[-CC-:B----4-:R-:W-:Y:S02]  /*8880*/  SHF.R.U64 R15, R12, R20.reuse, R7.reuse ;  /* 0x000000140c0f7219 */ /* 0x190fe40000001207 */
[----:B------:R-:W-:Y:S02]  /*8890*/  SHF.R.U32.HI R6, RZ, R20, R7 ;  /* 0x00000014ff067219 */ /* 0x000fe40000011607 */
[----:B------:R3:W4:Y:S03]  /*88a0*/  F2I.U32.TRUNC.NTZ R20, R9 ;  /* 0x0000000900147305 */ /* 0x000726000020f000 */
[----:B------:R-:W1:Y:S01]  /*88b0*/  LDC R25, c[0x0][0x648] ;  /* 0x00019200ff197b82 */ /* 0x000e620000000800 */
[-C--:B0-----:R-:W-:Y:S02]  /*88c0*/  SHF.R.U64 R19, R15, R11.reuse, R6 ;  /* 0x0000000b0f137219 */ /* 0x081fe40000001206 */
[----:B------:R-:W-:-:S02]  /*88d0*/  SHF.L.U32 R10, R10, R11, RZ ;  /* 0x0000000b0a0a7219 */ /* 0x000fc400000006ff */
[-C--:B------:R-:W-:Y:S01]  /*88e0*/  SHF.R.U32.HI R7, RZ, R11.reuse, R6 ;  /* 0x0000000bff077219 */ /* 0x080fe20000011606 */
[----:B------:R-:W-:Y:S01]  /*88f0*/  IMAD.MOV.U32 R6, RZ, RZ, R19 ;  /* 0x000000ffff067224 */ /* 0x000fe200078e0013 */
[----:B------:R-:W-:Y:S01]  /*8900*/  SHF.L.U32 R24, R8, R11, RZ ;  /* 0x0000000b08187219 */ /* 0x000fe200000006ff */
[----:B------:R-:W0:Y:S01]  /*8910*/  LDC R28, c[0x0][0x638] ;  /* 0x00018e00ff1c7b82 */ /* 0x000e220000000800 */
[----:B------:R-:W-:-:S07]  /*8920*/  LOP3.LUT R30, RZ, R10, RZ, 0x33, !PT ;  /* 0x0000000aff1e7212 */ /* 0x000fce00078e33ff */
[----:B------:R-:W0:Y:S01]  /*8930*/  LDC R29, c[0x0][0x610] ;  /* 0x00018400ff1d7b82 */ /* 0x000e220000000800 */
[----:B---34-:R-:W-:Y:S05]  /*8940*/  @!P0 BRA `(.L_x_225) ;  /* 0x0000000000288947 */ /* 0x018fea0003800000 */
[----:B------:R-:W3:Y:S02]  /*8950*/  LDC R6, c[0x0][0x64c] ;  /* 0x00019300ff067b82 */ /* 0x000ee40000000800 */
[----:B---3--:R-:W-:-:S05]  /*8960*/  IADD3 R11, P0, R19, R6, RZ ;  /* 0x00000006130b7210 */ /* 0x008fca0007f1e0ff */
        /* <DEDUP_REMOVED lines=8> */
.L_x_225:
[----:B------:R-:W-:Y:S01]  /*89f0*/  ISETP.NE.AND P0, PT, R2, 0x1, PT ;  /* 0x000000010200780c */ /* 0x000fe20003f05270 */
[----:B--2---:R-:W-:Y:S01]  /*8a00*/  VIADD R9, R21, 0xffffffff ;  /* 0xffffffff15097836 */ /* 0x004fe20000000000 */
[----:B-1----:R-:W-:Y:S01]  /*8a10*/  SHF.R.U64 R7, R6, R25, R7 ;  /* 0x0000001906077219 */ /* 0x002fe20000001207 */
[----:B------:R-:W-:Y:S01]  /*8a20*/  IMAD.MOV R20, RZ, RZ, -R20 ;  /* 0x000000ffff147224 */ /* 0x000fe200078e0a14 */
[----:B------:R-:W-:Y:S02]  /*8a30*/  LOP3.LUT R6, R15, R30, RZ, 0xc0, !PT ;  /* 0x0000001e0f067212 */ /* 0x000fe400078ec0ff */
[----:B------:R-:W-:Y:S01]  /*8a40*/  LOP3.LUT R12, R12, R9, RZ, 0xc0, !PT ;  /* 0x000000090c0c7212 */ /* 0x000fe200078ec0ff */
[----:B------:R-:W-:Y:S02]  /*8a50*/  IMAD.MOV R8, RZ, RZ, -R7 ;  /* 0x000000ffff087224 */ /* 0x000fe400078e0a07 */
[----:B------:R-:W-:Y:S02]  /*8a60*/  IMAD R6, R24, R7, R6 ;  /* 0x0000000718067224 */ /* 0x000fe400078e0206 */
[----:B------:R-:W-:-:S02]  /*8a70*/  IMAD.MOV.U32 R9, RZ, RZ, 0x1 ;  /* 0x00000001ff097424 */ /* 0x000fc400078e00ff */
[----:B------:R-:W-:Y:S02]  /*8a80*/  @P0 IMAD R23, R22, R20, R3 ;  /* 0x0000001416170224 */ /* 0x000fe400078e0203 */
[----:B0-----:R-:W-:Y:S02]  /*8a90*/  IMAD R3, R8, R28, R19 ;  /* 0x0000001c08037224 */ /* 0x001fe400078e0213 */
[----:B------:R-:W-:Y:S02]  /*8aa0*/  IMAD R13, R6, R29, R23 ;  /* 0x0000001d060d7224 */ /* 0x000fe400078e0217 */
[----:B------:R-:W-:Y:S02]  /*8ab0*/  IMAD R6, R3, R21, R12 ;  /* 0x0000001503067224 */ /* 0x000fe400078e020c */
[----:B------:R-:W-:-:S03]  /*8ac0*/  IMAD.MOV.U32 R8, RZ, RZ, R14 ;  /* 0x000000ffff087224 */ /* 0x000fc600078e000e */
[----:B------:R-:W-:Y:S02]  /*8ad0*/  SEL R20, R6, R13, !P0 ;  /* 0x0000000d06147207 */ /* 0x000fe40004000000 */
[----:B------:R-:W-:-:S07]  /*8ae0*/  SEL R13, R13, R6, !P0 ;  /* 0x000000060d0d7207 */ /* 0x000fce0004000000 */
.L_x_223:
[----:B------:R-:W-:-:S08]  /*8af0*/  NOP ;  /* 0x0000000000007918 */ /* 0x000fd00000000000 */
[----:B------:R-:W0:-:S00]  /*8b00*/  USETMAXREG.DEALLOC.CTAPOOL 0x28 ;  /* 0x00000028000079c8 */ /* 0x000e0000080e0500 */
[----:B0-----:R-:W-:-:S13]  /*8b10*/  ISETP.NE.AND P0, PT, R0, RZ, PT ;  /* 0x000000ff0000720c */ /* 0x001fda0003f05270 */
[----:B------:R-:W-:Y:S05]  /*8b20*/  @P0 EXIT ;  /* 0x000000000000094d */ /* 0x000fea0003800000 */
[----:B------:R-:W-:Y:S01]  /*8b30*/  LOP3.LUT P0, RZ, R9, 0xff, RZ, 0xc0, !PT ;  /* 0x000000ff09ff7812 */ /* 0x000fe2000780c0ff */
[----:B------:R-:W-:Y:S02]  /*8b40*/  IMAD.MOV.U32 R0, RZ, RZ, 0x1 ;  /* 0x00000001ff007424 */ /* 0x000fe400078e00ff */
[----:B------:R-:W-:-:S10]  /*8b50*/  IMAD.MOV.U32 R3, RZ, RZ, RZ ;  /* 0x000000ffff037224 */ /* 0x000fd400078e00ff */
[----:B------:R-:W-:Y:S05]  /*8b60*/  @!P0 BRA `(.L_x_226) ;  /* 0x0000000c004c8947 */ /* 0x000fea0003800000 */
[----:B------:R-:W0:Y:S01]  /*8b70*/  LDC R0, c[0x0][0x28c] ;  /* 0x0000a300ff007b82 */ /* 0x000e220000000800 */
[----:B------:R-:W-:Y:S01]  /*8b80*/  LOP3.LUT P0, RZ, R4, 0x1f, RZ, 0xc0, !PT ;  /* 0x0000001f04ff7812 */ /* 0x000fe2000780c0ff */
[----:B------:R-:W-:Y:S01]  /*8b90*/  ULDC UR5, c[0x0][0x658] ;  /* 0x0001960000057ab9 */ /* 0x000fe20000000800 */
[----:B------:R-:W-:Y:S01]  /*8ba0*/  UMOV UR6, 0xffffffff ;  /* 0xffffffff00067882 */ /* 0x000fe20000000000 */
[----:B------:R-:W-:Y:S01]  /*8bb0*/  BSSY B0, `(.L_x_226) ;  /* 0x00000ce000007945 */ /* 0x000fe20003800000 */
[----:B------:R-:W-:Y:S01]  /*8bc0*/  USHF.L.U32 UR6, UR6, UR5, URZ ;  /* 0x0000000506067299 */ /* 0x000fe2000800063f */
[C---:B------:R-:W-:Y:S01]  /*8bd0*/  ISETP.NE.AND P2, PT, R5.reuse, RZ, PT ;  /* 0x000000ff0500720c */ /* 0x040fe20003f45270 */
[----:B------:R-:W-:Y:S01]  /*8be0*/  IMAD.MOV.U32 R11, RZ, RZ, 0x1 ;  /* 0x00000001ff0b7424 */ /* 0x000fe200078e00ff */
[----:B------:R-:W-:Y:S01]  /*8bf0*/  ISETP.NE.OR P0, PT, R5, RZ, !P0 ;  /* 0x000000ff0500720c */ /* 0x000fe20004705670 */
[----:B------:R-:W-:Y:S01]  /*8c00*/  ULDC UR4, c[0x0][0x600] ;  /* 0x0001800000047ab9 */ /* 0x000fe20000000800 */
[----:B------:R-:W-:Y:S01]  /*8c10*/  LOP3.LUT R19, R18, 0x2, RZ, 0xfc, !PT ;  /* 0x0000000212137812 */ /* 0x000fe200078efcff */
[----:B------:R-:W-:Y:S01]  /*8c20*/  UMOV UR7, 0x1 ;  /* 0x0000000100077882 */ /* 0x000fe20000000000 */
[----:B------:R-:W-:-:S02]  /*8c30*/  UIADD3 UR4, UR4, -0x1, URZ ;  /* 0xffffffff04047890 */ /* 0x000fc4000fffe03f */
[----:B------:R-:W-:Y:S02]  /*8c40*/  USHF.L.U32 UR5, UR7, UR5, URZ ;  /* 0x0000000507057299 */ /* 0x000fe4000800063f */
[----:B------:R-:W-:Y:S01]  /*8c50*/  ULOP3.LUT UR13, URZ, UR6, URZ, 0x33, !UPT ;  /* 0x000000063f0d7292 */ /* 0x000fe2000f8e333f */
[----:B------:R-:W-:Y:S01]  /*8c60*/  ULDC.64 UR22, c[0x0][0x198] ;  /* 0x0000660000167ab9 */ /* 0x000fe20000000a00 */
[----:B0-----:R-:W-:-:S05]  /*8c70*/  VIADD R0, R0, 0x7f ;  /* 0x0000007f00007836 */ /* 0x001fca0000000000 */
[----:B------:R-:W-:-:S04]  /*8c80*/  SHF.R.S32.HI R3, RZ, 0x1f, R0 ;  /* 0x0000001fff037819 */ /* 0x000fc80000011400 */
[----:B------:R-:W-:Y:S01]  /*8c90*/  LEA.HI R3, R3, R0, RZ, 0x7 ;  /* 0x0000000003037211 */ /* 0x000fe200078f38ff */
[----:B------:R-:W-:-:S03]  /*8ca0*/  IMAD.MOV.U32 R0, RZ, RZ, 0x1 ;  /* 0x00000001ff007424 */ /* 0x000fc600078e00ff */
[----:B------:R-:W-:Y:S01]  /*8cb0*/  SHF.R.S32.HI R12, RZ, 0x7, R3 ;  /* 0x00000007ff0c7819 */ /* 0x000fe20000011403 */
[----:B------:R-:W-:-:S04]  /*8cc0*/  IMAD.MOV.U32 R3, RZ, RZ, RZ ;  /* 0x000000ffff037224 */ /* 0x000fc800078e00ff */
[----:B------:R-:W-:-:S07]  /*8cd0*/  VIADD R10, R12, 0x1 ;  /* 0x000000010c0a7836 */ /* 0x000fce0000000000 */
.L_x_238:
[----:B------:R-:W-:-:S03]  /*8ce0*/  UMOV UR6, 0xffffffff ;  /* 0xffffffff00067882 */ /* 0x000fc60000000000 */
[----:B------:R-:W-:Y:S05]  /*8cf0*/  BRA.DIV UR6, `(.L_x_227) ;  /* 0x0000000e068c7947 */ /* 0x000fea000b800000 */
[----:B------:R-:W-:-:S13]  /*8d00*/  ELECT P6, URZ, PT ;  /* 0x00000000003f782f */ /* 0x000fda00038c0000 */
.L_x_247:
[----:B------:R-:W0:Y:S01]  /*8d10*/  LDC R4, c[0x0][0x28c] ;  /* 0x0000a300ff047b82 */ /* 0x000e220000000800 */
[----:B------:R-:W-:Y:S01]  /*8d20*/  BSSY B1, `(.L_x_228) ;  /* 0x0000043000017945 */ /* 0x000fe20003800000 */
[----:B0-----:R-:W-:-:S13]  /*8d30*/  ISETP.LT.OR P6, PT, R4, 0x1, !P6 ;  /* 0x000000010400780c */ /* 0x001fda00077c1670 */
[----:B------:R-:W-:Y:S05]  /*8d40*/  @P6 BRA `(.L_x_229) ;  /* 0x0000000400006947 */ /* 0x000fea0003800000 */
[----:B------:R-:W-:Y:S02]  /*8d50*/  IMAD.SHL.U32 R13, R13, 0x80, RZ ;  /* 0x000000800d0d7824 */ /* 0x000fe400078e00ff */
[----:B------:R-:W-:Y:S02]  /*8d60*/  IMAD R20, R20, 0xc0, RZ ;  /* 0x000000c014147824 */ /* 0x000fe400078e02ff */
[----:B------:R-:W-:Y:S02]  /*8d70*/  IMAD.MOV.U32 R21, RZ, RZ, RZ ;  /* 0x000000ffff157224 */ /* 0x000fe400078e00ff */
[----:B------:R-:W-:Y:S02]  /*8d80*/  IMAD.MOV.U32 R4, RZ, RZ, R10 ;  /* 0x000000ffff047224 */ /* 0x000fe400078e000a */
[----:B------:R-:W-:Y:S02]  /*8d90*/  IMAD.MOV.U32 R5, RZ, RZ, R0 ;  /* 0x000000ffff057224 */ /* 0x000fe400078e0000 */
[----:B------:R-:W-:-:S07]  /*8da0*/  IMAD.MOV.U32 R6, RZ, RZ, R3 ;  /* 0x000000ffff067224 */ /* 0x000fce00078e0003 */
.L_x_233:
[----:B------:R-:W0:Y:S01]  /*8db0*/  S2R R14, SR_CgaCtaId ;  /* 0x00000000000e7919 */ /* 0x000e220000008800 */
[----:B------:R-:W-:Y:S01]  /*8dc0*/  MOV R7, 0x400 ;  /* 0x0000040000077802 */ /* 0x000fe20000000f00 */
[----:B------:R-:W1:Y:S03]  /*8dd0*/  @!P2 LDC R9, c[0x0][0x500] ;  /* 0x00014000ff09ab82 */ /* 0x000e660000000800 */
[----:B0-----:R-:W-:Y:S02]  /*8de0*/  LEA R15, R14, R7, 0x18 ;  /* 0x000000070e0f7211 */ /* 0x001fe400078ec0ff */
[----:B------:R-:W-:-:S03]  /*8df0*/  SHF.L.U32 R7, R5, 0x1f, RZ ;  /* 0x0000001f05077819 */ /* 0x000fc600000006ff */
[----:B------:R-:W-:-:S04]  /*8e00*/  IMAD R14, R6, 0x8, R15 ;  /* 0x00000008060e7824 */ /* 0x000fc800078e020f */
[----:B------:R-:W0:Y:S02]  /*8e10*/  SYNCS.PHASECHK.TRANS64.TRYWAIT P1, [R14+URZ+0x10], R7 ;  /* 0x000010070e0075a7 */ /* 0x000e24000802017f */
[----:B01----:R-:W-:Y:S05]  /*8e20*/  @!P1 BRA `(.L_x_230) ;  /* 0x0000000c00609947 */ /* 0x003fea0003800000 */
.L_x_248:
[----:B0-----:R-:W-:Y:S01]  /*8e30*/  PRMT R7, R19, 0x9910, RZ ;  /* 0x0000991013077816 */ /* 0x001fe200000000ff */
[----:B------:R0:W-:Y:S03]  /*8e40*/  @!P2 SYNCS.ARRIVE.TRANS64 RZ, [R14+URZ], R9 ;  /* 0x000000090effa9a7 */ /* 0x0001e6000800003f */
[----:B------:R-:W-:-:S13]  /*8e50*/  ISETP.NE.AND P1, PT, R7, 0x2, PT ;  /* 0x000000020700780c */ /* 0x000fda0003f25270 */
[----:B0-----:R-:W-:Y:S05]  /*8e60*/  @P1 BRA `(.L_x_231) ;  /* 0x0000000000041947 */ /* 0x001fea0003800000 */
[----:B------:R-:W-:Y:S01]  /*8e70*/  BPT.TRAP 0x1 ;  /* 0x000000040000795c */ /* 0x000fe20000300000 */
.L_x_231:
[----:B------:R-:W-:Y:S05]  /*8e80*/  @P0 BRA `(.L_x_232) ;  /* 0x0000000000040947 */ /* 0x000fea0003800000 */
[----:B------:R-:W-:Y:S01]  /*8e90*/  BPT.TRAP 0x1 ;  /* 0x000000040000795c */ /* 0x000fe20000300000 */
.L_x_232:
[C-C-:B------:R-:W-:Y:S01]  /*8ea0*/  IMAD R7, R6.reuse, 0x8000, R15.reuse ;  /* 0x0000800006077824 */ /* 0x140fe200078e020f */
[----:B------:R-:W-:Y:S01]  /*8eb0*/  R2UR UR34, R21 ;  /* 0x00000000152272ca */ /* 0x000fe200000e0000 */
[----:B------:R-:W-:Y:S01]  /*8ec0*/  IMAD R15, R6, 0xc000, R15 ;  /* 0x0000c000060f7824 */ /* 0x000fe200078e020f */
[----:B------:R-:W-:Y:S01]  /*8ed0*/  R2UR UR33, R14 ;  /* 0x000000000e2172ca */ /* 0x000fe200000e0000 */
[----:B------:R-:W-:Y:S01]  /*8ee0*/  VIADD R4, R4, 0xffffffff ;  /* 0xffffffff04047836 */ /* 0x000fe20000000000 */
[----:B------:R-:W-:Y:S01]  /*8ef0*/  R2UR UR24, R7 ;  /* 0x00000000071872ca */ /* 0x000fe200000e0000 */
[----:B------:R-:W-:Y:S01]  /*8f00*/  UIADD3 UR6, UP0, UR22, 0xf0, URZ ;  /* 0x000000f016067890 */ /* 0x000fe2000ff1e03f */
[----:B------:R-:W-:Y:S01]  /*8f10*/  R2UR UR8, R15 ;  /* 0x000000000f0872ca */ /* 0x000fe200000e0000 */
[----:B------:R-:W-:Y:S01]  /*8f20*/  UIADD3 UR30, UP1, UR22, 0x1f0, URZ ;  /* 0x000001f0161e7890 */ /* 0x000fe2000ff3e03f */
[----:B------:R-:W-:Y:S01]  /*8f30*/  R2UR UR36, R8 ;  /* 0x00000000082472ca */ /* 0x000fe200000e0000 */
[----:B------:R-:W-:Y:S01]  /*8f40*/  UIADD3.X UR7, URZ, UR23, URZ, UP0, !UPT ;  /* 0x000000173f077290 */ /* 0x000fe200087fe43f */
[----:B------:R-:W-:Y:S01]  /*8f50*/  R2UR UR35, R13 ;  /* 0x000000000d2372ca */ /* 0x000fe200000e0000 */
[----:B------:R-:W-:Y:S01]  /*8f60*/  UIADD3.X UR31, URZ, UR23, URZ, UP1, !UPT ;  /* 0x000000173f1f7290 */ /* 0x000fe20008ffe43f */
[----:B------:R-:W-:Y:S01]  /*8f70*/  R2UR UR19, R20 ;  /* 0x00000000141372ca */ /* 0x000fe200000e0000 */
[----:B------:R-:W-:Y:S01]  /*8f80*/  UIADD3 UR26, UR34, 0x40, URZ ;  /* 0x00000040221a7890 */ /* 0x000fe2000fffe03f */
[----:B------:R-:W-:Y:S01]  /*8f90*/  ISETP.GT.AND P3, PT, R4, 0x1, PT ;  /* 0x000000010400780c */ /* 0x000fe20003f64270 */
[----:B------:R-:W-:Y:S01]  /*8fa0*/  VIADD R6, R6, 0x1 ;  /* 0x0000000106067836 */ /* 0x000fe20000000000 */
[----:B------:R-:W-:Y:S01]  /*8fb0*/  UMOV UR14, 0x0 ;  /* 0x00000000000e7882 */ /* 0x000fe20000000000 */
[----:B------:R-:W-:Y:S01]  /*8fc0*/  UIADD3 UR32, UR24, 0x100, URZ ;  /* 0x0000010018207890 */ /* 0x000fe2000fffe03f */
[----:B------:R-:W-:Y:S01]  /*8fd0*/  VIADD R21, R21, 0x80 ;  /* 0x0000008015157836 */ /* 0x000fe20000000000 */
[----:B------:R-:W-:Y:S01]  /*8fe0*/  UIADD3 UR24, UR24, 0x4100, URZ ;  /* 0x0000410018187890 */ /* 0x000fe2000fffe03f */
[----:B------:R-:W-:Y:S01]  /*8ff0*/  ISETP.NE.AND P1, PT, R6, 0x2, PT ;  /* 0x000000020600780c */ /* 0x000fe20003f25270 */
[----:B------:R-:W-:-:S02]  /*9000*/  UIADD3 UR16, UR8, 0x10100, URZ ;  /* 0x0001010008107890 */ /* 0x000fc4000fffe03f */
[----:B------:R-:W-:Y:S01]  /*9010*/  UIADD3 UR8, UR8, 0x16100, URZ ;  /* 0x0001610008087890 */ /* 0x000fe2000fffe03f */
[----:B------:R-:W-:Y:S01]  /*9020*/  SEL R14, RZ, 0x1, P1 ;  /* 0x00000001ff0e7807 */ /* 0x000fe20000800000 */
[----:B------:R-:W-:Y:S01]  /*9030*/  UMOV UR15, 0x10000000 ;  /* 0x10000000000f7882 */ /* 0x000fe20000000000 */
[----:B------:R-:W-:Y:S01]  /*9040*/  UMOV UR25, UR33 ;  /* 0x0000002100197c82 */ /* 0x000fe20008000000 */
[----:B------:R-:W-:Y:S01]  /*9050*/  UMOV UR28, UR36 ;  /* 0x00000024001c7c82 */ /* 0x000fe20008000000 */
[----:B------:R-:W-:Y:S01]  /*9060*/  UMOV UR27, UR35 ;  /* 0x00000023001b7c82 */ /* 0x000fe20008000000 */
[----:B------:R-:W-:Y:S01]  /*9070*/  UMOV UR17, UR33 ;  /* 0x0000002100117c82 */ /* 0x000fe20008000000 */
[----:B------:R-:W-:Y:S01]  /*9080*/  UMOV UR18, UR34 ;  /* 0x0000002200127c82 */ /* 0x000fe20008000000 */
[----:B------:R-:W-:Y:S01]  /*9090*/  UMOV UR20, UR36 ;  /* 0x0000002400147c82 */ /* 0x000fe20008000000 */
[----:B------:R0:W-:Y:S01]  /*90a0*/  UTMALDG.3D [UR32], [UR6], desc[UR14] ;  /* 0x00000e20060075b4 */ /* 0x0001e20008011000 */
[----:B------:R-:W-:Y:S01]  /*90b0*/  UMOV UR9, UR33 ;  /* 0x0000002100097c82 */ /* 0x000fe20008000000 */
[----:B------:R-:W-:Y:S01]  /*90c0*/  UMOV UR11, UR19 ;  /* 0x00000013000b7c82 */ /* 0x000fe20008000000 */
[----:B------:R-:W-:Y:S01]  /*90d0*/  UMOV UR12, UR36 ;  /* 0x00000024000c7c82 */ /* 0x000fe20008000000 */
[----:B------:R-:W-:Y:S01]  /*90e0*/  UMOV UR10, UR26 ;  /* 0x0000001a000a7c82 */ /* 0x000fe20008000000 */
[----:B------:R-:W-:-:S02]  /*90f0*/  LOP3.LUT R5, R5, R14, RZ, 0x3c, !PT ;  /* 0x0000000e05057212 */ /* 0x000fc400078e3cff */
[----:B------:R-:W-:Y:S01]  /*9100*/  SEL R6, R6, RZ, P1 ;  /* 0x000000ff06067207 */ /* 0x000fe20000800000 */
[----:B------:R0:W-:Y:S01]  /*9110*/  UTMALDG.3D [UR24], [UR6], desc[UR14] ;  /* 0x00000e18060075b4 */ /* 0x0001e20008011000 */
[----:B------:R0:W-:Y:S01]  /*9120*/  UTMALDG.3D [UR16], [UR30], desc[UR14] ;  /* 0x00000e101e0075b4 */ /* 0x0001e20008011000 */
[----:B------:R0:W-:Y:S02]  /*9130*/  UTMALDG.3D [UR8], [UR30], desc[UR14] ;  /* 0x00000e081e0075b4 */ /* 0x0001e40008011000 */
[----:B0-----:R-:W-:Y:S05]  /*9140*/  @P3 BRA `(.L_x_233) ;  /* 0xfffffffc00183947 */ /* 0x001fea000383ffff */
.L_x_229:
[----:B------:R-:W-:Y:S05]  /*9150*/  BSYNC B1 ;  /* 0x0000000000017941 */ /* 0x000fea0003800000 */
.L_x_228:
[----:B------:R-:W-:Y:S01]  /*9160*/  LOP3.LUT P3, RZ, R11, 0xff, RZ, 0xc0, !PT ;  /* 0x000000ff0bff7812 */ /* 0x000fe2000786c0ff */
[----:B------:R-:W-:Y:S01]  /*9170*/  IMAD.IADD R3, R12, 0x1, R3 ;  /* 0x000000010c037824 */ /* 0x000fe200078e0203 */
[----:B------:R-:W-:Y:S01]  /*9180*/  IADD3 R16, P4, R16, UR38, RZ ;  /* 0x0000002610107c10 */ /* 0x000fe2000ff9e0ff */
[----:B------:R-:W-:Y:S01]  /*9190*/  ULDC.64 UR6, c[0x0][0x650] ;  /* 0x0001940000067ab9 */ /* 0x000fe20000000a00 */
[----:B------:R-:W-:Y:S01]  /*91a0*/  BSSY B1, `(.L_x_234) ;  /* 0x000006c000017945 */ /* 0x000fe20003800000 */
[----:B------:R-:W-:Y:S01]  /*91b0*/  IMAD.MOV.U32 R13, RZ, RZ, -0x1 ;  /* 0xffffffffff0d7424 */ /* 0x000fe200078e00ff */
[----:B------:R-:W-:Y:S01]  /*91c0*/  ISETP.GT.U32.AND P1, PT, R3, 0x1, PT ;  /* 0x000000010300780c */ /* 0x000fe20003f24070 */
[----:B------:R-:W-:Y:S01]  /*91d0*/  IMAD.MOV.U32 R20, RZ, RZ, -0x1 ;  /* 0xffffffffff147424 */ /* 0x000fe200078e00ff */
[----:B------:R-:W-:Y:S01]  /*91e0*/  SHF.R.U32.HI R4, RZ, 0x1, R3 ;  /* 0x00000001ff047819 */ /* 0x000fe20000011603 */
[----:B------:R-:W-:Y:S01]  /*91f0*/  IMAD.MOV.U32 R8, RZ, RZ, -0x1 ;  /* 0xffffffffff087424 */ /* 0x000fe200078e00ff */
[----:B------:R-:W-:-:S02]  /*9200*/  ISETP.LT.U32.AND P1, PT, R12, 0x2, P1 ;  /* 0x000000020c00780c */ /* 0x000fc40000f21070 */
[----:B------:R-:W-:Y:S01]  /*9210*/  IADD3.X R17, R17, UR41, RZ, P4, !PT ;  /* 0x0000002911117c10 */ /* 0x000fe2000a7fe4ff */
[----:B------:R-:W0:Y:S01]  /*9220*/  @P3 S2R R6, SR_CgaCtaId ;  /* 0x0000000000063919 */ /* 0x000e220000008800 */
[----:B------:R-:W-:Y:S02]  /*9230*/  @P3 MOV R5, 0x400 ;  /* 0x0000040000053802 */ /* 0x000fe40000000f00 */
[----:B------:R-:W-:Y:S02]  /*9240*/  ISETP.GE.U32.AND P4, PT, R16, UR6, PT ;  /* 0x0000000610007c0c */ /* 0x000fe4000bf86070 */
[----:B------:R-:W-:Y:S02]  /*9250*/  LOP3.LUT R4, R4, 0x1, RZ, 0xc0, !PT ;  /* 0x0000000104047812 */ /* 0x000fe400078ec0ff */
[----:B------:R-:W-:Y:S02]  /*9260*/  LOP3.LUT R3, R3, 0x1, RZ, 0xc0, !PT ;  /* 0x0000000103037812 */ /* 0x000fe400078ec0ff */
[----:B------:R-:W-:-:S02]  /*9270*/  PRMT R11, RZ, 0x7610, R11 ;  /* 0x00007610ff0b7816 */ /* 0x000fc4000000000b */
[----:B0-----:R-:W-:-:S04]  /*9280*/  @P3 LEA R5, R6, R5, 0x18 ;  /* 0x0000000506053211 */ /* 0x001fc800078ec0ff */
[----:B------:R0:W-:Y:S01]  /*9290*/  @P3 SYNCS.ARRIVE.TRANS64.A1T0 RZ, [R5+URZ+0x38], RZ ;  /* 0x000038ff05ff39a7 */ /* 0x0001e2000810003f */
[----:B------:R-:W-:-:S04]  /*92a0*/  ISETP.NE.U32.AND P3, PT, R4, 0x1, PT ;  /* 0x000000010400780c */ /* 0x000fc80003f65070 */
[----:B------:R-:W-:Y:S02]  /*92b0*/  ISETP.GT.U32.AND P3, PT, R12, 0x1, !P3 ;  /* 0x000000010c00780c */ /* 0x000fe40005f64070 */
[----:B0-----:R-:W-:Y:S02]  /*92c0*/  SEL R5, RZ, 0x1, !P1 ;  /* 0x00000001ff057807 */ /* 0x001fe40004800000 */
[----:B------:R-:W-:Y:S02]  /*92d0*/  ISETP.GE.U32.AND.EX P1, PT, R17, UR7, PT, P4 ;  /* 0x0000000711007c0c */ /* 0x000fe4000bf26140 */
[----:B------:R-:W-:-:S04]  /*92e0*/  SEL R4, RZ, 0x1, !P3 ;  /* 0x00000001ff047807 */ /* 0x000fc80005800000 */
[----:B------:R-:W-:Y:S02]  /*92f0*/  LOP3.LUT R0, R4, R0, R5, 0x96, !PT ;  /* 0x0000000004007212 */ /* 0x000fe400078e9605 */
[----:B------:R-:W-:-:S05]  /*9300*/  PRMT R4, RZ, 0x7610, R4 ;  /* 0x00007610ff047816 */ /* 0x000fca0000000004 */
[----:B------:R-:W-:Y:S05]  /*9310*/  @P1 BRA `(.L_x_235) ;  /* 0x0000000400501947 */ /* 0x000fea0003800000 */
[----:B------:R-:W-:Y:S01]  /*9320*/  ULDC.64 UR6, c[0x0][0x628] ;  /* 0x00018a0000067ab9 */ /* 0x000fe20000000a00 */
[----:B------:R-:W0:Y:S01]  /*9330*/  S2R R14, SR_CTAID.X ;  /* 0x00000000000e7919 */ /* 0x000e220000002500 */
[----:B------:R-:W-:Y:S01]  /*9340*/  ISETP.NE.U32.AND P1, PT, RZ, UR6, PT ;  /* 0x00000006ff007c0c */ /* 0x000fe2000bf25070 */
[----:B------:R-:W-:Y:S01]  /*9350*/  ULDC UR9, c[0x0][0x630] ;  /* 0x00018c0000097ab9 */ /* 0x000fe20000000800 */
[----:B------:R-:W-:Y:S01]  /*9360*/  IMAD.MOV.U32 R4, RZ, RZ, R16 ;  /* 0x000000ffff047224 */ /* 0x000fe200078e0010 */
[----:B------:R-:W1:Y:S01]  /*9370*/  S2R R13, SR_CTAID.Y ;  /* 0x00000000000d7919 */ /* 0x000e620000002600 */
[----:B------:R-:W-:Y:S01]  /*9380*/  ISETP.NE.AND.EX P1, PT, RZ, UR7, PT, P1 ;  /* 0x00000007ff007c0c */ /* 0x000fe2000bf25310 */
[----:B------:R-:W-:-:S12]  /*9390*/  IMAD.MOV.U32 R5, RZ, RZ, R17 ;  /* 0x000000ffff057224 */ /* 0x000fd800078e0011 */
[----:B------:R-:W-:Y:S05]  /*93a0*/  @!P1 BRA `(.L_x_236) ;  /* 0x0000000000289947 */ /* 0x000fea0003800000 */
[----:B------:R-:W-:Y:S02]  /*93b0*/  ULDC UR8, c[0x0][0x634] ;  /* 0x00018d0000087ab9 */ /* 0x000fe40000000800 */
[----:B------:R-:W-:-:S05]  /*93c0*/  IADD3 R9, P1, R16, UR8, RZ ;  /* 0x0000000810097c10 */ /* 0x000fca000ff3e0ff */
[----:B------:R-:W-:-:S04]  /*93d0*/  IMAD.X R15, RZ, RZ, R17, P1 ;  /* 0x000000ffff0f7224 */ /* 0x000fc800008e0611 */
[----:B------:R-:W-:-:S04]  /*93e0*/  IMAD.WIDE.U32 R6, R15, UR6, RZ ;  /* 0x000000060f067c25 */ /* 0x000fc8000f8e00ff */
[----:B------:R-:W-:-:S04]  /*93f0*/  IMAD.WIDE.U32 R6, P1, R9, UR7, R6 ;  /* 0x0000000709067c25 */ /* 0x000fc8000f820006 */
[----:B------:R-:W-:-:S04]  /*9400*/  IMAD.WIDE.U32 R8, R9, UR6, RZ ;  /* 0x0000000609087c25 */ /* 0x000fc8000f8e00ff */
[----:B------:R-:W-:Y:S01]  /*9410*/  IMAD.X R5, RZ, RZ, RZ, P1 ;  /* 0x000000ffff057224 */ /* 0x000fe200008e06ff */
[----:B------:R-:W-:Y:S01]  /*9420*/  IADD3 RZ, P1, R9, R6, RZ ;  /* 0x0000000609ff7210 */ /* 0x000fe20007f3e0ff */
[----:B------:R-:W-:-:S04]  /*9430*/  IMAD.MOV.U32 R4, RZ, RZ, R7 ;  /* 0x000000ffff047224 */ /* 0x000fc800078e0007 */
[----:B------:R-:W-:-:S08]  /*9440*/  IMAD.WIDE.U32.X R4, R15, UR7, R4, P1 ;  /* 0x000000070f047c25 */ /* 0x000fd000088e0404 */
.L_x_236:
[--C-:B------:R-:W-:Y:S01]  /*9450*/  SHF.R.U64 R8, R4, UR9, R5.reuse ;  /* 0x0000000904087c19 */ /* 0x100fe20008001205 */
[----:B------:R-:W-:Y:S01]  /*9460*/  ULDC.64 UR6, c[0x0][0x620] ;  /* 0x0001880000067ab9 */ /* 0x000fe20000000a00 */
[----:B------:R-:W-:Y:S01]  /*9470*/  SHF.R.U32.HI R4, RZ, UR9, R5 ;  /* 0x00000009ff047c19 */ /* 0x000fe20008011605 */
[----:B------:R-:W2:Y:S01]  /*9480*/  LDC R25, c[0x0][0x144] ;  /* 0x00005100ff197b82 */ /* 0x000ea20000000800 */
[----:B------:R-:W-:Y:S01]  /*9490*/  IADD3 R7, P1, RZ, -R8, RZ ;  /* 0x80000008ff077210 */ /* 0x000fe20007f3e0ff */
[----:B------:R-:W-:Y:S01]  /*94a0*/  ULDC.64 UR10, c[0x0][0x640] ;  /* 0x00019000000a7ab9 */ /* 0x000fe20000000a00 */
[----:B0-----:R-:W-:Y:S01]  /*94b0*/  I2FP.F32.U32 R9, R14 ;  /* 0x0000000e00097245 */ /* 0x001fe20000201000 */
[----:B------:R-:W-:Y:S02]  /*94c0*/  ULDC UR8, c[0x0][0x608] ;  /* 0x0001820000087ab9 */ /* 0x000fe40000000800 */
[----:B------:R-:W-:Y:S01]  /*94d0*/  IMAD.X R4, RZ, RZ, ~R4, P1 ;  /* 0x000000ffff047224 */ /* 0x000fe200008e0e04 */
[----:B------:R-:W-:Y:S01]  /*94e0*/  ISETP.NE.U32.AND P1, PT, RZ, UR10, PT ;  /* 0x0000000aff007c0c */ /* 0x000fe2000bf25070 */
[----:B------:R-:W0:Y:S02]  /*94f0*/  LDC R20, c[0x0][0x148] ;  /* 0x00005200ff147b82 */ /* 0x000e240000000800 */
[----:B------:R-:W-:Y:S01]  /*9500*/  IMAD R6, R4, UR6, RZ ;  /* 0x0000000604067c24 */ /* 0x000fe2000f8e02ff */
[----:B------:R-:W-:Y:S01]  /*9510*/  ISETP.NE.AND.EX P1, PT, RZ, UR11, PT, P1 ;  /* 0x0000000bff007c0c */ /* 0x000fe2000bf25310 */
[----:B------:R-:W-:Y:S01]  /*9520*/  IMAD.WIDE.U32 R4, R7, UR6, R16 ;  /* 0x0000000607047c25 */ /* 0x000fe2000f8e0010 */
[----:B------:R-:W-:-:S03]  /*9530*/  ULDC UR6, c[0x0][0x150] ;  /* 0x0000540000067ab9 */ /* 0x000fc60000000800 */
[----:B------:R-:W-:Y:S02]  /*9540*/  IMAD R7, R7, UR7, R6 ;  /* 0x0000000707077c24 */ /* 0x000fe4000f8e0206 */
[----:B------:R-:W-:Y:S01]  /*9550*/  FMUL R6, R9, UR6 ;  /* 0x0000000609067c20 */ /* 0x000fe20008400000 */
[----:B------:R-:W-:Y:S01]  /*9560*/  ULDC UR6, c[0x0][0x618] ;  /* 0x0001860000067ab9 */ /* 0x000fe20000000800 */
[----:B------:R-:W-:Y:S01]  /*9570*/  ULDC UR7, c[0x0][0x154] ;  /* 0x0000550000077ab9 */ /* 0x000fe20000000800 */
[----:B------:R-:W-:-:S03]  /*9580*/  IMAD.IADD R5, R5, 0x1, R7 ;  /* 0x0000000105057824 */ /* 0x000fc600078e0207 */
[----:B------:R-:W3:Y:S02]  /*9590*/  F2I.U32.TRUNC.NTZ R6, R6 ;  /* 0x0000000600067305 */ /* 0x000ee4000020f000 */
[----:B------:R-:W-:Y:S02]  /*95a0*/  SHF.R.U64 R9, R4, UR6, R5 ;  /* 0x0000000604097c19 */ /* 0x000fe40008001205 */
[----:B-1----:R-:W-:-:S05]  /*95b0*/  I2FP.F32.U32 R4, R13 ;  /* 0x0000000d00047245 */ /* 0x002fca0000201000 */
[----:B------:R-:W-:Y:S01]  /*95c0*/  FMUL R22, R4, UR7 ;  /* 0x0000000704167c20 */ /* 0x000fe20008400000 */
[----:B------:R-:W-:Y:S01]  /*95d0*/  SHF.R.U32.HI R4, RZ, UR6, R5 ;  /* 0x00000006ff047c19 */ /* 0x000fe20008011605 */
[----:B------:R-:W-:-:S03]  /*95e0*/  ULDC UR6, c[0x0][0x658] ;  /* 0x0001960000067ab9 */ /* 0x000fc60000000800 */
[--C-:B------:R-:W-:Y:S01]  /*95f0*/  SHF.R.U64 R21, R9, UR8, R4.reuse ;  /* 0x0000000809157c19 */ /* 0x100fe20008001204 */
[----:B------:R-:W1:Y:S01]  /*9600*/  F2I.U32.TRUNC.NTZ R22, R22 ;  /* 0x0000001600167305 */ /* 0x000e62000020f000 */
[----:B------:R-:W-:Y:S01]  /*9610*/  SHF.R.U32.HI R4, RZ, UR8, R4 ;  /* 0x00000008ff047c19 */ /* 0x000fe20008011604 */
[----:B---3--:R-:W-:-:S03]  /*9620*/  IMAD.MOV R6, RZ, RZ, -R6 ;  /* 0x000000ffff067224 */ /* 0x008fc600078e0a06 */
[----:B------:R-:W-:Y:S01]  /*9630*/  SHF.R.U64 R15, R21, UR6, R4 ;  /* 0x00000006150f7c19 */ /* 0x000fe20008001204 */
[----:B--2---:R-:W-:Y:S01]  /*9640*/  IMAD R14, R25, R6, R14 ;  /* 0x00000006190e7224 */ /* 0x004fe200078e020e */
[----:B------:R-:W-:-:S03]  /*9650*/  SHF.R.U32.HI R23, RZ, UR6, R4 ;  /* 0x00000006ff177c19 */ /* 0x000fc60008011604 */
[----:B------:R-:W-:Y:S02]  /*9660*/  IMAD.MOV.U32 R4, RZ, RZ, R15 ;  /* 0x000000ffff047224 */ /* 0x000fe400078e000f */
[----:B------:R-:W-:Y:S01]  /*9670*/  IMAD.MOV.U32 R5, RZ, RZ, R23 ;  /* 0x000000ffff057224 */ /* 0x000fe200078e0017 */
[----:B-1----:R-:W-:Y:S06]  /*9680*/  @!P1 BRA `(.L_x_237) ;  /* 0x0000000000289947 */ /* 0x002fec0003800000 */
[----:B------:R-:W-:Y:S02]  /*9690*/  ULDC UR6, c[0x0][0x64c] ;  /* 0x0001930000067ab9 */ /* 0x000fe40000000800 */
[----:B------:R-:W-:-:S05]  /*96a0*/  IADD3 R5, P1, R15, UR6, RZ ;  /* 0x000000060f057c10 */ /* 0x000fca000ff3e0ff */
[----:B------:R-:W-:-:S04]  /*96b0*/  IMAD.X R23, RZ, RZ, R23, P1 ;  /* 0x000000ffff177224 */ /* 0x000fc800008e0617 */
[----:B------:R-:W-:-:S04]  /*96c0*/  IMAD.WIDE.U32 R6, R23, UR10, RZ ;  /* 0x0000000a17067c25 */ /* 0x000fc8000f8e00ff */
[----:B------:R-:W-:-:S04]  /*96d0*/  IMAD.WIDE.U32 R6, P1, R5, UR11, R6 ;  /* 0x0000000b05067c25 */ /* 0x000fc8000f820006 */
[----:B------:R-:W-:-:S04]  /*96e0*/  IMAD.WIDE.U32 R4, R5, UR10, RZ ;  /* 0x0000000a05047c25 */ /* 0x000fc8000f8e00ff */
[----:B------:R-:W-:Y:S01]  /*96f0*/  IMAD.MOV.U32 R4, RZ, RZ, R7 ;  /* 0x000000ffff047224 */ /* 0x000fe200078e0007 */
[----:B------:R-:W-:Y:S01]  /*9700*/  IADD3 RZ, P3, R5, R6, RZ ;  /* 0x0000000605ff7210 */ /* 0x000fe20007f7e0ff */
[----:B------:R-:W-:-:S04]  /*9710*/  IMAD.X R5, RZ, RZ, RZ, P1 ;  /* 0x000000ffff057224 */ /* 0x000fc800008e06ff */
[----:B------:R-:W-:-:S08]  /*9720*/  IMAD.WIDE.U32.X R4, R23, UR11, R4, P3 ;  /* 0x0000000b17047c25 */ /* 0x000fd000098e0404 */
.L_x_237:
[----:B------:R-:W-:Y:S01]  /*9730*/  ISETP.NE.AND P1, PT, R2, 0x1, PT ;  /* 0x000000010200780c */ /* 0x000fe20003f25270 */
[----:B------:R-:W-:Y:S01]  /*9740*/  ULDC UR6, c[0x0][0x648] ;  /* 0x0001920000067ab9 */ /* 0x000fe20000000800 */
[----:B------:R-:W-:Y:S01]  /*9750*/  LOP3.LUT R21, R21, UR13, RZ, 0xc0, !PT ;  /* 0x0000000d15157c12 */ /* 0x000fe2000f8ec0ff */
[----:B------:R-:W-:Y:S01]  /*9760*/  IMAD.MOV R22, RZ, RZ, -R22 ;  /* 0x000000ffff167224 */ /* 0x000fe200078e0a16 */
[----:B------:R-:W-:Y:S01]  /*9770*/  SHF.R.U64 R4, R4, UR6, R5 ;  /* 0x0000000604047c19 */ /* 0x000fe20008001205 */
[----:B------:R-:W-:Y:S01]  /*9780*/  ULDC UR6, c[0x0][0x638] ;  /* 0x00018e0000067ab9 */ /* 0x000fe20000000800 */
[----:B------:R-:W-:Y:S01]  /*9790*/  ULDC UR7, c[0x0][0x610] ;  /* 0x0001840000077ab9 */ /* 0x000fe20000000800 */
[----:B------:R-:W-:Y:S02]  /*97a0*/  IMAD.MOV.U32 R5, RZ, RZ, 0x1 ;  /* 0x00000001ff057424 */ /* 0x000fe400078e00ff */
[----:B------:R-:W-:Y:S02]  /*97b0*/  IMAD.MOV R6, RZ, RZ, -R4 ;  /* 0x000000ffff067224 */ /* 0x000fe400078e0a04 */
[----:B------:R-:W-:Y:S01]  /*97c0*/  IMAD R21, R4, UR5, R21 ;  /* 0x0000000504157c24 */ /* 0x000fe2000f8e0215 */
[----:B------:R-:W-:Y:S01]  /*97d0*/  LOP3.LUT R4, R9, UR4, RZ, 0xc0, !PT ;  /* 0x0000000409047c12 */ /* 0x000fe2000f8ec0ff */
[----:B0-----:R-:W-:-:S02]  /*97e0*/  @P1 IMAD R14, R20, R22, R13 ;  /* 0x00000016140e1224 */ /* 0x001fc400078e020d */
[----:B------:R-:W-:Y:S01]  /*97f0*/  IMAD R15, R6, UR6, R15 ;  /* 0x00000006060f7c24 */ /* 0x000fe2000f8e020f */
[----:B------:R-:W-:Y:S01]  /*9800*/  ULDC UR6, c[0x0][0x600] ;  /* 0x0001800000067ab9 */ /* 0x000fe20000000800 */
[----:B------:R-:W-:Y:S02]  /*9810*/  IMAD R14, R21, UR7, R14 ;  /* 0x00000007150e7c24 */ /* 0x000fe4000f8e020e */
[--C-:B------:R-:W-:Y:S01]  /*9820*/  IMAD R15, R15, UR6, R4.reuse ;  /* 0x000000060f0f7c24 */ /* 0x100fe2000f8e0204 */
[----:B------:R-:W-:-:S04]  /*9830*/  PRMT R4, R5, 0x7610, R4 ;  /* 0x0000761005047816 */ /* 0x000fc80000000004 */
[----:B------:R-:W-:Y:S02]  /*9840*/  SEL R20, R15, R14, !P1 ;  /* 0x0000000e0f147207 */ /* 0x000fe40004800000 */
[----:B------:R-:W-:-:S07]  /*9850*/  SEL R13, R14, R15, !P1 ;  /* 0x0000000f0e0d7207 */ /* 0x000fce0004800000 */
.L_x_235:
[----:B------:R-:W-:Y:S05]  /*9860*/  BSYNC B1 ;  /* 0x0000000000017941 */ /* 0x000fea0003800000 */
.L_x_234:
[----:B------:R-:W-:-:S13]  /*9870*/  LOP3.LUT P1, RZ, R4, 0xff, RZ, 0xc0, !PT ;  /* 0x000000ff04ff7812 */ /* 0x000fda000782c0ff */
[----:B------:R-:W-:Y:S05]  /*9880*/  @P1 BRA `(.L_x_238) ;  /* 0xfffffff400141947 */ /* 0x000fea000383ffff */
[----:B------:R-:W-:Y:S05]  /*9890*/  BSYNC B0 ;  /* 0x0000000000007941 */ /* 0x000fea0003800000 */
.L_x_226:
[----:B------:R-:W-:-:S03]  /*98a0*/  UMOV UR6, 0xffffffff ;  /* 0xffffffff00067882 */ /* 0x000fc60000000000 */
[----:B------:R-:W-:Y:S05]  /*98b0*/  BRA.DIV UR6, `(.L_x_239) ;  /* 0x0000000206d07947 */ /* 0x000fea000b800000 */
[----:B------:R-:W-:-:S13]  /*98c0*/  ELECT P6, URZ, PT ;  /* 0x00000000003f782f */ /* 0x000fda00038c0000 */
.L_x_251:
[----:B------:R-:W-:Y:S04]  /*98d0*/  BSSY B0, `(.L_x_240) ;  /* 0x0000019000007945 */ /* 0x000fe80003800000 */
[----:B------:R-:W-:Y:S05]  /*98e0*/  @!P6 BRA `(.L_x_241) ;  /* 0x00000000005ce947 */ /* 0x000fea0003800000 */
[----:B------:R-:W-:-:S04]  /*98f0*/  LOP3.LUT R18, R18, 0x2, RZ, 0xfc, !PT ;  /* 0x0000000212127812 */ /* 0x000fc800078efcff */
[----:B------:R-:W-:-:S13]  /*9900*/  ISETP.NE.AND P0, PT, R18, 0x3, PT ;  /* 0x000000031200780c */ /* 0x000fda0003f05270 */
[----:B------:R-:W-:Y:S05]  /*9910*/  @!P0 BRA `(.L_x_242) ;  /* 0x0000000000048947 */ /* 0x000fea0003800000 */
[----:B------:R-:W-:Y:S01]  /*9920*/  BPT.TRAP 0x1 ;  /* 0x000000040000795c */ /* 0x000fe20000300000 */
.L_x_242:
[----:B------:R-:W0:Y:S01]  /*9930*/  S2R R5, SR_CgaCtaId ;  /* 0x0000000000057919 */ /* 0x000e220000008800 */
[----:B------:R-:W-:Y:S02]  /*9940*/  MOV R2, 0x400 ;  /* 0x0000040000027802 */ /* 0x000fe40000000f00 */
[----:B------:R-:W-:Y:S02]  /*9950*/  SHF.L.U32 R4, R0, 0x1f, RZ ;  /* 0x0000001f00047819 */ /* 0x000fe400000006ff */
[----:B0-----:R-:W-:-:S05]  /*9960*/  LEA R2, R5, R2, 0x18 ;  /* 0x0000000205027211 */ /* 0x001fca00078ec0ff */
[----:B------:R-:W-:-:S04]  /*9970*/  VIADD R2, R2, 0x10 ;  /* 0x0000001002027836 */ /* 0x000fc80000000000 */
[C---:B------:R-:W-:Y:S02]  /*9980*/  IMAD R7, R3.reuse, 0x8, R2 ;  /* 0x0000000803077824 */ /* 0x040fe400078e0202 */
[----:B------:R-:W-:Y:S02]  /*9990*/  VIADD R3, R3, 0x1 ;  /* 0x0000000103037836 */ /* 0x000fe40000000000 */
[----:B------:R-:W0:Y:S03]  /*99a0*/  SYNCS.PHASECHK.TRANS64.TRYWAIT P0, [R7+URZ], R4 ;  /* 0x00000004070075a7 */ /* 0x000e26000800017f */
[----:B------:R-:W-:-:S04]  /*99b0*/  ISETP.NE.AND P1, PT, R3, 0x2, PT ;  /* 0x000000020300780c */ /* 0x000fc80003f25270 */
[----:B------:R-:W-:Y:S02]  /*99c0*/  SEL R5, RZ, 0x1, P1 ;  /* 0x00000001ff057807 */ /* 0x000fe40000800000 */
[----:B------:R-:W-:Y:S02]  /*99d0*/  SEL R3, R3, RZ, P1 ;  /* 0x000000ff03037207 */ /* 0x000fe40000800000 */
[----:B------:R-:W-:Y:S01]  /*99e0*/  LOP3.LUT R0, R0, R5, RZ, 0x3c, !PT ;  /* 0x0000000500007212 */ /* 0x000fe200078e3cff */
[----:B0-----:R-:W-:Y:S06]  /*99f0*/  @!P0 BRA `(.L_x_243) ;  /* 0x0000000000a08947 */ /* 0x001fec0003800000 */
.L_x_252:
[----:B------:R-:W-:Y:S01]  /*9a00*/  IMAD R3, R3, 0x8, R2 ;  /* 0x0000000803037824 */ /* 0x000fe200078e0202 */
[----:B------:R-:W-:-:S07]  /*9a10*/  SHF.L.U32 R0, R0, 0x1f, RZ ;  /* 0x0000001f00007819 */ /* 0x000fce00000006ff */
.L_x_244:
[----:B-1----:R1:W2:Y:S02]  /*9a20*/  SYNCS.PHASECHK.TRANS64.TRYWAIT P0, [R3+URZ], R0 ;  /* 0x00000000030075a7 */ /* 0x0022a4000800017f */
[----:B--2---:R-:W-:Y:S05]  /*9a30*/  @!P0 NANOSLEEP.SYNCS 0x989680 ;  /* 0x009896800000895d */ /* 0x004fea0003900000 */
[----:B------:R-:W2:Y:S02]  /*9a40*/  @!P0 SYNCS.PHASECHK.TRANS64 P0, [R3+URZ], R0 ;  /* 0x00000000030085a7 */ /* 0x000ea4000800007f */
[----:B--2---:R-:W-:Y:S05]  /*9a50*/  @!P0 BRA `(.L_x_244) ;  /* 0xfffffffc00f08947 */ /* 0x004fea000383ffff */
.L_x_241:
[----:B------:R-:W-:Y:S05]  /*9a60*/  BSYNC B0 ;  /* 0x0000000000007941 */ /* 0x000fea0003800000 */
.L_x_240:
[----:B------:R-:W-:Y:S05]  /*9a70*/  EXIT ;  /* 0x000000000000794d */ /* 0x000fea0003800000 */
.L_x_17:
[----:B-1----:R1:W2:Y:S02]  /*9a80*/  SYNCS.PHASECHK.TRANS64.TRYWAIT P1, [R3+URZ], R0 ;  /* 0x00000000030075a7 */ /* 0x0022a4000802017f */
[----:B--2---:R-:W-:Y:S05]  /*9a90*/  @!P1 NANOSLEEP.SYNCS 0x989680 ;  /* 0x009896800000995d */ /* 0x004fea0003900000 */
[----:B------:R-:W2:Y:S02]  /*9aa0*/  @!P1 SYNCS.PHASECHK.TRANS64 P1, [R3+URZ], R0 ;  /* 0x00000000030095a7 */ /* 0x000ea4000802007f */
[----:B--2---:R-:W-:Y:S05]  /*9ab0*/  @!P1 BRA `(.L_x_17) ;  /* 0xfffffffc00f09947 */ /* 0x004fea000383ffff */
[----:B------:R-:W-:Y:S05]  /*9ac0*/  BRA `(.L_x_16) ;  /* 0xffffff7800647947 */ /* 0x000fea000383ffff */
.L_x_22:
[----:B-1----:R-:W-:-:S04]  /*9ad0*/  IMAD.U32 R4, RZ, RZ, UR8 ;  /* 0x00000008ff047e24 */ /* 0x002fc8000f8e00ff */
[----:B------:R1:W2:Y:S03]  /*9ae0*/  SYNCS.PHASECHK.TRANS64.TRYWAIT P1, [R4+URZ], R3 ;  /* 0x00000003040075a7 */ /* 0x0002a6000802017f */
[----:B--2---:R-:W-:Y:S05]  /*9af0*/  @!P1 NANOSLEEP.SYNCS 0x989680 ;  /* 0x009896800000995d */ /* 0x004fea0003900000 */
[----:B------:R-:W2:Y:S02]  /*9b00*/  @!P1 SYNCS.PHASECHK.TRANS64 P1, [R4+URZ], R3 ;  /* 0x00000003040095a7 */ /* 0x000ea4000802007f */
[----:B--2---:R-:W-:Y:S05]  /*9b10*/  @!P1 BRA `(.L_x_22) ;  /* 0xfffffffc00ec9947 */ /* 0x004fea000383ffff */
[----:B------:R-:W-:Y:S05]  /*9b20*/  BRA `(.L_x_21) ;  /* 0xffffff7c00a07947 */ /* 0x000fea000383ffff */
.L_x_227:
[----:B------:R-:W-:Y:S01]  /*9b30*/  BSSY B1, `(.L_x_245) ;  /* 0x0000006000017945 */ /* 0x000fe20003800000 */
[----:B------:R-:W-:-:S07]  /*9b40*/  IMAD.MOV.U32 R15, RZ, RZ, -0x1 ;  /* 0xffffffffff0f7424 */ /* 0x000fce00078e00ff */
[----:B------:R-:W-:Y:S05]  /*9b50*/  WARPSYNC.COLLECTIVE R15, `(.L_x_246) ;  /* 0x000000000f0c7348 */ /* 0x000fea0003c00000 */
[----:B------:R-:W-:Y:S02]  /*9b60*/  ELECT P6, UR62, PT ;  /* 0x00000000003e782f */ /* 0x000fe400038c0000 */
[----:B------:R-:W-:Y:S01]  /*9b70*/  MOV R14, UR62 ;  /* 0x0000003e000e7c02 */ /* 0x000fe20008000f00 */
[----:B------:R-:W-:Y:S10]  /*9b80*/  ENDCOLLECTIVE ;  /* 0x000000000000791b */ /* 0x000ff40003800000 */
.L_x_246:
[----:B------:R-:W-:Y:S05]  /*9b90*/  BSYNC B1 ;  /* 0x0000000000017941 */ /* 0x000fea0003800000 */
.L_x_245:
[----:B------:R-:W-:Y:S05]  /*9ba0*/  BRA `(.L_x_247) ;  /* 0xfffffff000587947 */ /* 0x000fea000383ffff */
.L_x_230:
[----:B0-----:R0:W1:Y:S02]  /*9bb0*/  SYNCS.PHASECHK.TRANS64.TRYWAIT P1, [R14+URZ+0x10], R7 ;  /* 0x000010070e0075a7 */ /* 0x001064000802017f */
[----:B-1----:R-:W-:Y:S05]  /*9bc0*/  @!P1 NANOSLEEP.SYNCS 0x989680 ;  /* 0x009896800000995d */ /* 0x002fea0003900000 */
[----:B------:R-:W1:Y:S02]  /*9bd0*/  @!P1 SYNCS.PHASECHK.TRANS64 P1, [R14+URZ+0x10], R7 ;  /* 0x000010070e0095a7 */ /* 0x000e64000802007f */
[----:B-1----:R-:W-:Y:S05]  /*9be0*/  @!P1 BRA `(.L_x_230) ;  /* 0xfffffffc00f09947 */ /* 0x002fea000383ffff */
[----:B------:R-:W-:Y:S05]  /*9bf0*/  BRA `(.L_x_248) ;  /* 0xfffffff0008c7947 */ /* 0x000fea000383ffff */
.L_x_239:
[----:B------:R-:W-:Y:S01]  /*9c00*/  BSSY B0, `(.L_x_249) ;  /* 0x0000006000007945 */ /* 0x000fe20003800000 */
[----:B------:R-:W-:-:S07]  /*9c10*/  IMAD.MOV.U32 R15, RZ, RZ, -0x1 ;  /* 0xffffffffff0f7424 */ /* 0x000fce00078e00ff */
[----:B------:R-:W-:Y:S05]  /*9c20*/  WARPSYNC.COLLECTIVE R15, `(.L_x_250) ;  /* 0x000000000f0c7348 */ /* 0x000fea0003c00000 */
[----:B------:R-:W-:Y:S02]  /*9c30*/  ELECT P6, UR62, PT ;  /* 0x00000000003e782f */ /* 0x000fe400038c0000 */
[----:B------:R-:W-:Y:S01]  /*9c40*/  MOV R14, UR62 ;  /* 0x0000003e000e7c02 */ /* 0x000fe20008000f00 */
[----:B------:R-:W-:Y:S10]  /*9c50*/  ENDCOLLECTIVE ;  /* 0x000000000000791b */ /* 0x000ff40003800000 */
.L_x_250:
[----:B------:R-:W-:Y:S05]  /*9c60*/  BSYNC B0 ;  /* 0x0000000000007941 */ /* 0x000fea0003800000 */
.L_x_249:
[----:B------:R-:W-:Y:S05]  /*9c70*/  BRA `(.L_x_251) ;  /* 0xfffffffc00147947 */ /* 0x000fea000383ffff */
.L_x_243:
[----:B0-----:R0:W1:Y:S02]  /*9c80*/  SYNCS.PHASECHK.TRANS64.TRYWAIT P0, [R7+URZ], R4 ;  /* 0x00000004070075a7 */ /* 0x001064000800017f */
[----:B-1----:R-:W-:Y:S05]  /*9c90*/  @!P0 NANOSLEEP.SYNCS 0x989680 ;  /* 0x009896800000895d */ /* 0x002fea0003900000 */
[----:B------:R-:W1:Y:S02]  /*9ca0*/  @!P0 SYNCS.PHASECHK.TRANS64 P0, [R7+URZ], R4 ;  /* 0x00000004070085a7 */ /* 0x000e64000800007f */
[----:B-1----:R-:W-:Y:S05]  /*9cb0*/  @!P0 BRA `(.L_x_243) ;  /* 0xfffffffc00f08947 */ /* 0x002fea000383ffff */
[----:B------:R-:W-:Y:S05]  /*9cc0*/  BRA `(.L_x_252) ;  /* 0xfffffffc004c7947 */ /* 0x000fea000383ffff */
.L_x_253:
[----:B------:R-:W-:-:S00]  /*9cd0*/  BRA `(.L_x_253) ;  /* 0xfffffffc00fc7947 */ /* 0x000fc0000383ffff */
[----:B------:R-:W-:-:S00]  /*9ce0*/  NOP ;  /* 0x0000000000007918 */ /* 0x000fc00000000000 */
        /* <DEDUP_REMOVED lines=9> */
.L_x_254:


//--------------------- .nv.global.init           --------------------------
	.section	.nv.global.init,"aw",@progbits
.nv.global.init:
	.type		$str$22,@object
	.size		$str$22,($str$23 - $str$22)
$str$22:
        /*0000*/ 	.byte	0x6b, 0x5f, 0x74, 0x69, 0x6c, 0x65, 0x5f, 0x63, 0x6f, 0x75, 0x6e, 0x74, 0x20, 0x3e, 0x3d, 0x20
        /*0010*/ 	.byte	0x31, 0x00
	.type		$str$23,@object
	.size		$str$23,(__unnamed_1 - $str$23)
$str$23:
        /*0012*/ 	.byte	0x2f, 0x74, 0x6d, 0x70, 0x2f, 0x63, 0x75, 0x74, 0x6c, 0x61, 0x73, 0x73, 0x5f, 0x73, 0x77, 0x65
        /*0022*/ 	.byte	0x65, 0x70, 0x5f, 0x73, 0x72, 0x63, 0x2f, 0x69, 0x6e, 0x63, 0x6c, 0x75, 0x64, 0x65, 0x2f, 0x63
        /*0032*/ 	.byte	0x75, 0x74, 0x6c, 0x61, 0x73, 0x73, 0x2f, 0x67, 0x65, 0x6d, 0x6d, 0x2f, 0x63, 0x6f, 0x6c, 0x6c
        /*0042*/ 	.byte	0x65, 0x63, 0x74, 0x69, 0x76, 0x65, 0x2f, 0x73, 0x6d, 0x39, 0x30, 0x5f, 0x6d, 0x6d, 0x61, 0x5f
        /*0052*/ 	.byte	0x74, 0x6d, 0x61, 0x5f, 0x67, 0x6d, 0x6d, 0x61, 0x5f, 0x73, 0x73, 0x5f, 0x77, 0x61, 0x72, 0x70
        /*0062*/ 	.byte	0x73, 0x70, 0x65, 0x63, 0x69, 0x61, 0x6c, 0x69, 0x7a, 0x65, 0x64, 0x2e, 0x68, 0x70, 0x70, 0x00
	.type		__unnamed_1,@object
	.size		__unnamed_1,(.L_0 - __unnamed_1)
__unnamed_1:
        /*0072*/ 	.byte	0x76, 0x6f, 0x69, 0x64, 0x20, 0x63, 0x75, 0x74, 0x6c, 0x61, 0x73, 0x73, 0x3a, 0x3a, 0x67, 0x65
        /* <DEDUP_REMOVED lines=179> */
        /*0bb2*/ 	.byte	0x3a, 0x3a, 0x69, 0x64, 0x65, 0x6e, 0x74, 0x69, 0x74, 0x79, 0x5d, 0x00
.L_0:


//--------------------- .nv.shared._ZN7cutlass13device_kernelINS_4gemm6kernel13GemmUniversalIN4cute5tupleIJiiiiEEENS1_10collective13CollectiveMmaINS1_34MainloopSm90TmaGmmaWarpSpecializedILi2ENS5_IJNS4_1CILi1EEESB_SB_EEENS1_35KernelTmaWarpSpecializedCooperativeEEENS5_IJNSA_ILi128EEENSA_ILi192EEESF_EEENS_6half_tENS5_IJlSB_lEEESI_SJ_NS4_8TiledMMAINS4_8MMA_AtomIJNS4_4SM904GMMA26MMA_64x192x16_F32F16F16_SSILNSN_5MajorE0ELSP_0ELNSN_7ScaleInE1ELSQ_1EEEEEENS4_6LayoutINS5_IJNSA_ILi2EEESB_SB_EEENS5_IJSB_NSA_ILi0EEESW_EEEEENS5_IJNS4_10UnderscoreESZ_SZ_EEEEENS4_13SM90_TMA_LOADENS4_14ComposedLayoutINS4_7SwizzleILi3ELi4ELi3EEENS4_18smem_ptr_flag_bitsILi16EEENST_INS5_IJNSA_ILi8EEENSA_ILi64EEEEEENS5_IJS19_SB_EEEEEEEvNS4_8identityES12_S1D_vS1E_EENS_8epilogue10collective6detail29Sm90TmaWarpSpecializedAdapterINS1H_15DefaultEpilogueISI_SJ_SJ_NS1G_6thread17LinearCombinationISI_Li1EffLNS1L_9ScaleType4KindE0ELNS_15FloatRoundStyleE2ESI_EENS1_15EpilogueDefaultEEEEEvvEEEEvNT_6ParamsE --------------------------
	.section	.nv.shared._ZN7cutlass13device_kernelINS_4gemm6kernel13GemmUniversalIN4cute5tupleIJiiiiEEENS1_10collective13CollectiveMmaINS1_34MainloopSm90TmaGmmaWarpSpecializedILi2ENS5_IJNS4_1CILi1EEESB_SB_EEENS1_35KernelTmaWarpSpecializedCooperativeEEENS5_IJNSA_ILi128EEENSA_ILi192EEESF_EEENS_6half_tENS5_IJlSB_lEEESI_SJ_NS4_8TiledMMAINS4_8MMA_AtomIJNS4_4SM904GMMA26MMA_64x192x16_F32F16F16_SSILNSN_5MajorE0ELSP_0ELNSN_7ScaleInE1ELSQ_1EEEEEENS4_6LayoutINS5_IJNSA_ILi2EEESB_SB_EEENS5_IJSB_NSA_ILi0EEESW_EEEEENS5_IJNS4_10UnderscoreESZ_SZ_EEEEENS4_13SM90_TMA_LOADENS4_14ComposedLayoutINS4_7SwizzleILi3ELi4ELi3EEENS4_18smem_ptr_flag_bitsILi16EEENST_INS5_IJNSA_ILi8EEENSA_ILi64EEEEEENS5_IJS19_SB_EEEEEEEvNS4_8identityES12_S1D_vS1E_EENS_8epilogue10collective6detail29Sm90TmaWarpSpecializedAdapterINS1H_15DefaultEpilogueISI_SJ_SJ_NS1G_6thread17LinearCombinationISI_Li1EffLNS1L_9ScaleType4KindE0ELNS_15FloatRoundStyleE2ESI_EENS1_15EpilogueDefaultEEEEEvvEEEEvNT_6ParamsE,"aw",@nobits
	.sectionflags	@""
	.align	16
	.zero		1024


//--------------------- .nv.shared.reserved.0     --------------------------
	.section	.nv.shared.reserved.0,"aw",@nobits
	.weak		__nv_reservedSMEM_offset_0_alias
	.size		__nv_reservedSMEM_offset_0_alias, 0, 0
	.other		__nv_reservedSMEM_offset_0_alias,@"STO_CUDA_RESERVED_SHARED STV_DEFAULT"
__nv_reservedSMEM_offset_0_alias:
	.zero		0


//--------------------- .nv.global                --------------------------
	.section	.nv.global,"aw",@nobits
.nv.global:
	.type		_ZN39_INTERNAL_03d88c0f_4_k_cu_8bf25e42_66494cute1_E,@object
	.size		_ZN39_INTERNAL_03d88c0f_4_k_cu_8bf25e42_66494cute1_E,(_ZN39_INTERNAL_03d88c0f_4_k_cu_8bf25e42_66494cuda3std3__45__cpo6cbeginE - _ZN39_INTERNAL_03d88c0f_4_k_cu_8bf25e42_66494cute1_E)
_ZN39_INTERNAL_03d88c0f_4_k_cu_8bf25e42_66494cute1_E:
	.zero		1
	.type		_ZN39_INTERNAL_03d88c0f_4_k_cu_8bf25e42_66494cuda3std3__45__cpo6cbeginE,@object
	.size		_ZN39_INTERNAL_03d88c0f_4_k_cu_8bf25e42_66494cuda3std3__45__cpo6cbeginE,(_ZN39_INTERNAL_03d88c0f_4_k_cu_8bf25e42_66494cuda3std3__48in_placeE - _ZN39_INTERNAL_03d88c0f_4_k_cu_8bf25e42_66494cuda3std3__45__cpo6cbeginE)
_ZN39_INTERNAL_03d88c0f_4_k_cu_8bf25e42_66494cuda3std3__45__cpo6cbeginE:
	.zero		1
	.type		_ZN39_INTERNAL_03d88c0f_4_k_cu_8bf25e42_66494cuda3std3__48in_placeE,@object
	.size		_ZN39_INTERNAL_03d88c0f_4_k_cu_8bf25e42_66494cuda3std3__48in_placeE,(_ZN39_INTERNAL_03d88c0f_4_k_cu_8bf25e42_66494cuda3std6ranges3__45__cpo9iter_moveE - _ZN39_INTERNAL_03d88c0f_4_k_cu_8bf25e42_66494cuda3std3__48in_placeE)
_ZN39_INTERNAL_03d88c0f_4_k_cu_8bf25e42_66494cuda3std3__48in_placeE:
	.zero		1
	.type		_ZN39_INTERNAL_03d88c0f_4_k_cu_8bf25e42_66494cuda3std6ranges3__45__cpo9iter_moveE,@object
	.size		_ZN39_INTERNAL_03d88c0f_4_k_cu_8bf25e42_66494cuda3std6ranges3__45__cpo9iter_moveE,(_ZN39_INTERNAL_03d88c0f_4_k_cu_8bf25e42_66494cuda3std3__45__cpo5beginE - _ZN39_INTERNAL_03d88c0f_4_k_cu_8bf25e42_66494cuda3std6ranges3__45__cpo9iter_moveE)
_ZN39_INTERNAL_03d88c0f_4_k_cu_8bf25e42_66494cuda3std6ranges3__45__cpo9iter_moveE:
	.zero		1
	.type		_ZN39_INTERNAL_03d88c0f_4_k_cu_8bf25e42_66494cuda3std3__45__cpo5beginE,@object
	.size		_ZN39_INTERNAL_03d88c0f_4_k_cu_8bf25e42_66494cuda3std3__45__cpo5beginE,(_ZN39_INTERNAL_03d88c0f_4_k_cu_8bf25e42_66494cuda3std3__441_GLOBAL__N__03d88c0f_4_k_cu_8bf25e42_66496ignoreE - _ZN39_INTERNAL_03d88c0f_4_k_cu_8bf25e42_66494cuda3std3__45__cpo5beginE)
_ZN39_INTERNAL_03d88c0f_4_k_cu_8bf25e42_66494cuda3std3__45__cpo5beginE:
	.zero		1
	.type		_ZN39_INTERNAL_03d88c0f_4_k_cu_8bf25e42_66494cuda3std3__441_GLOBAL__N__03d88c0f_4_k_cu_8bf25e42_66496ignoreE,@object
	.size		_ZN39_INTERNAL_03d88c0f_4_k_cu_8bf25e42_66494cuda3std3__441_GLOBAL__N__03d88c0f_4_k_cu_8bf25e42_66496ignoreE,(_ZN39_INTERNAL_03d88c0f_4_k_cu_8bf25e42_66494cute7productE - _ZN39_INTERNAL_03d88c0f_4_k_cu_8bf25e42_66494cuda3std3__441_GLOBAL__N__03d88c0f_4_k_cu_8bf25e42_66496ignoreE)
_ZN39_INTERNAL_03d88c0f_4_k_cu_8bf25e42_66494cuda3std3__441_GLOBAL__N__03d88c0f_4_k_cu_8bf25e42_66496ignoreE:
	.zero		1
	.type		_ZN39_INTERNAL_03d88c0f_4_k_cu_8bf25e42_66494cute7productE,@object
	.size		_ZN39_INTERNAL_03d88c0f_4_k_cu_8bf25e42_66494cute7productE,(_ZN39_INTERNAL_03d88c0f_4_k_cu_8bf25e42_66494cuda3std3__45__cpo3endE - _ZN39_INTERNAL_03d88c0f_4_k_cu_8bf25e42_66494cute7productE)
_ZN39_INTERNAL_03d88c0f_4_k_cu_8bf25e42_66494cute7productE:
	.zero		1
	.type		_ZN39_INTERNAL_03d88c0f_4_k_cu_8bf25e42_66494cuda3std3__45__cpo3endE,@object
	.size		_ZN39_INTERNAL_03d88c0f_4_k_cu_8bf25e42_66494cuda3std3__45__cpo3endE,(_ZN39_INTERNAL_03d88c0f_4_k_cu_8bf25e42_66494cuda3std3__419piecewise_constructE - _ZN39_INTERNAL_03d88c0f_4_k_cu_8bf25e42_66494cuda3std3__45__cpo3endE)
_ZN39_INTERNAL_03d88c0f_4_k_cu_8bf25e42_66494cuda3std3__45__cpo3endE:
	.zero		1
	.type		_ZN39_INTERNAL_03d88c0f_4_k_cu_8bf25e42_66494cuda3std3__419piecewise_constructE,@object
	.size		_ZN39_INTERNAL_03d88c0f_4_k_cu_8bf25e42_66494cuda3std3__419piecewise_constructE,(_ZN39_INTERNAL_03d88c0f_4_k_cu_8bf25e42_66494cuda3std3__45__cpo4cendE - _ZN39_INTERNAL_03d88c0f_4_k_cu_8bf25e42_66494cuda3std3__419piecewise_constructE)
_ZN39_INTERNAL_03d88c0f_4_k_cu_8bf25e42_66494cuda3std3__419piecewise_constructE:
	.zero		1
	.type		_ZN39_INTERNAL_03d88c0f_4_k_cu_8bf25e42_66494cuda3std3__45__cpo4cendE,@object
	.size		_ZN39_INTERNAL_03d88c0f_4_k_cu_8bf25e42_66494cuda3std3__45__cpo4cendE,(_ZN39_INTERNAL_03d88c0f_4_k_cu_8bf25e42_66494cuda3std6ranges3__45__cpo4swapE - _ZN39_INTERNAL_03d88c0f_4_k_cu_8bf25e42_66494cuda3std3__45__cpo4cendE)
_ZN39_INTERNAL_03d88c0f_4_k_cu_8bf25e42_66494cuda3std3__45__cpo4cendE:
	.zero		1
	.type		_ZN39_INTERNAL_03d88c0f_4_k_cu_8bf25e42_66494cuda3std6ranges3__45__cpo4swapE,@object
	.size		_ZN39_INTERNAL_03d88c0f_4_k_cu_8bf25e42_66494cuda3std6ranges3__45__cpo4swapE,(.L_8 - _ZN39_INTERNAL_03d88c0f_4_k_cu_8bf25e42_66494cuda3std6ranges3__45__cpo4swapE)
_ZN39_INTERNAL_03d88c0f_4_k_cu_8bf25e42_66494cuda3std6ranges3__45__cpo4swapE:
	.zero		1
.L_8:


//--------------------- .nv.constant0._ZN7cutlass13device_kernelINS_4gemm6kernel13GemmUniversalIN4cute5tupleIJiiiiEEENS1_10collective13CollectiveMmaINS1_34MainloopSm90TmaGmmaWarpSpecializedILi2ENS5_IJNS4_1CILi1EEESB_SB_EEENS1_35KernelTmaWarpSpecializedCooperativeEEENS5_IJNSA_ILi128EEENSA_ILi192EEESF_EEENS_6half_tENS5_IJlSB_lEEESI_SJ_NS4_8TiledMMAINS4_8MMA_AtomIJNS4_4SM904GMMA26MMA_64x192x16_F32F16F16_SSILNSN_5MajorE0ELSP_0ELNSN_7ScaleInE1ELSQ_1EEEEEENS4_6LayoutINS5_IJNSA_ILi2EEESB_SB_EEENS5_IJSB_NSA_ILi0EEESW_EEEEENS5_IJNS4_10UnderscoreESZ_SZ_EEEEENS4_13SM90_TMA_LOADENS4_14ComposedLayoutINS4_7SwizzleILi3ELi4ELi3EEENS4_18smem_ptr_flag_bitsILi16EEENST_INS5_IJNSA_ILi8EEENSA_ILi64EEEEEENS5_IJS19_SB_EEEEEEEvNS4_8identityES12_S1D_vS1E_EENS_8epilogue10collective6detail29Sm90TmaWarpSpecializedAdapterINS1H_15DefaultEpilogueISI_SJ_SJ_NS1G_6thread17LinearCombinationISI_Li1EffLNS1L_9ScaleType4KindE0ELNS_15FloatRoundStyleE2ESI_EENS1_15EpilogueDefaultEEEEEvvEEEEvNT_6ParamsE --------------------------
	.section	.nv.constant0._ZN7cutlass13device_kernelINS_4gemm6kernel13GemmUniversalIN4cute5tupleIJiiiiEEENS1_10collective13CollectiveMmaINS1_34MainloopSm90TmaGmmaWarpSpecializedILi2ENS5_IJNS4_1CILi1EEESB_SB_EEENS1_35KernelTmaWarpSpecializedCooperativeEEENS5_IJNSA_ILi128EEENSA_ILi192EEESF_EEENS_6half_tENS5_IJlSB_lEEESI_SJ_NS4_8TiledMMAINS4_8MMA_AtomIJNS4_4SM904GMMA26MMA_64x192x16_F32F16F16_SSILNSN_5MajorE0ELSP_0ELNSN_7ScaleInE1ELSQ_1EEEEEENS4_6LayoutINS5_IJNSA_ILi2EEESB_SB_EEENS5_IJSB_NSA_ILi0EEESW_EEEEENS5_IJNS4_10UnderscoreESZ_SZ_EEEEENS4_13SM90_TMA_LOADENS4_14ComposedLayoutINS4_7SwizzleILi3ELi4ELi3EEENS4_18smem_ptr_flag_bitsILi16EEENST_INS5_IJNSA_ILi8EEENSA_ILi64EEEEEENS5_IJS19_SB_EEEEEEEvNS4_8identityES12_S1D_vS1E_EENS_8epilogue10collective6detail29Sm90TmaWarpSpecializedAdapterINS1H_15DefaultEpilogueISI_SJ_SJ_NS1G_6thread17LinearCombinationISI_Li1EffLNS1L_9ScaleType4KindE0ELNS_15FloatRoundStyleE2ESI_EENS1_15EpilogueDefaultEEEEEvvEEEEvNT_6ParamsE,"a",@progbits
	.sectionflags	@""
	.align	4
.nv.constant0._ZN7cutlass13device_kernelINS_4gemm6kernel13GemmUniversalIN4cute5tupleIJiiiiEEENS1_10collective13CollectiveMmaINS1_34MainloopSm90TmaGmmaWarpSpecializedILi2ENS5_IJNS4_1CILi1EEESB_SB_EEENS1_35KernelTmaWarpSpecializedCooperativeEEENS5_IJNSA_ILi128EEENSA_ILi192EEESF_EEENS_6half_tENS5_IJlSB_lEEESI_SJ_NS4_8TiledMMAINS4_8MMA_AtomIJNS4_4SM904GMMA26MMA_64x192x16_F32F16F16_SSILNSN_5MajorE0ELSP_0ELNSN_7ScaleInE1ELSQ_1EEEEEENS4_6LayoutINS5_IJNSA_ILi2EEESB_SB_EEENS5_IJSB_NSA_ILi0EEESW_EEEEENS5_IJNS4_10UnderscoreESZ_SZ_EEEEENS4_13SM90_TMA_LOADENS4_14ComposedLayoutINS4_7SwizzleILi3ELi4ELi3EEENS4_18smem_ptr_flag_bitsILi16EEENST_INS5_IJNSA_ILi8EEENSA_ILi64EEEEEENS5_IJS19_SB_EEEEEEEvNS4_8identityES12_S1D_vS1E_EENS_8epilogue10collective6detail29Sm90TmaWarpSpecializedAdapterINS1H_15DefaultEpilogueISI_SJ_SJ_NS1G_6thread17LinearCombinationISI_Li1EffLNS1L_9ScaleType4KindE0ELNS_15FloatRoundStyleE2ESI_EENS1_15EpilogueDefaultEEEEEvvEEEEvNT_6ParamsE:
	.zero		1664


//--------------------- SYMBOLS --------------------------

	.type		.nv.reservedSmem.offset0,@object
	.size		.nv.reservedSmem.offset0,0x4
	.type		__assertfail,@function
